//
// Generated by NVIDIA NVVM Compiler
//
// Compiler Build ID: CL-36424714
// Cuda compilation tools, release 13.0, V13.0.88
// Based on NVVM 20.0.0
//

.version 9.0
.target sm_100
.address_size 64

	// .globl	_Z16blank_warmingGPUv

.visible .entry _Z16blank_warmingGPUv()
{


	ret;

}
	// .globl	_Z9mulKernelPfS_S_iii
.visible .entry _Z9mulKernelPfS_S_iii(
	.param .u64 .ptr .align 1 _Z9mulKernelPfS_S_iii_param_0,
	.param .u64 .ptr .align 1 _Z9mulKernelPfS_S_iii_param_1,
	.param .u64 .ptr .align 1 _Z9mulKernelPfS_S_iii_param_2,
	.param .u32 _Z9mulKernelPfS_S_iii_param_3,
	.param .u32 _Z9mulKernelPfS_S_iii_param_4,
	.param .u32 _Z9mulKernelPfS_S_iii_param_5
)
{
	.reg .pred 	%p<11>;
	.reg .b32 	%r<49>;
	.reg .b32 	%f<55>;
	.reg .b64 	%rd<40>;

	ld.param.u64 	%rd5, [_Z9mulKernelPfS_S_iii_param_1];
	ld.param.u64 	%rd6, [_Z9mulKernelPfS_S_iii_param_2];
	ld.param.u32 	%r28, [_Z9mulKernelPfS_S_iii_param_3];
	ld.param.u32 	%r26, [_Z9mulKernelPfS_S_iii_param_4];
	ld.param.u32 	%r27, [_Z9mulKernelPfS_S_iii_param_5];
	cvta.to.global.u64 	%rd1, %rd6;
	cvta.to.global.u64 	%rd2, %rd5;
	mov.u32 	%r29, %ctaid.x;
	mov.u32 	%r1, %ntid.x;
	mov.u32 	%r30, %tid.x;
	mad.lo.s32 	%r42, %r29, %r1, %r30;
	mul.lo.s32 	%r3, %r27, %r28;
	setp.ge.s32 	%p1, %r42, %r3;
	@%p1 bra 	$L__BB1_15;
	setp.lt.s32 	%p2, %r26, 1;
	@%p2 bra 	$L__BB1_15;
	and.b32  	%r4, %r26, 7;
	and.b32  	%r5, %r26, 3;
	and.b32  	%r6, %r26, 2147483640;
	and.b32  	%r7, %r26, 1;
	neg.s32 	%r8, %r6;
	shl.b32 	%r9, %r27, 3;
	mov.u32 	%r31, %nctaid.x;
	mul.lo.s32 	%r10, %r31, %r1;
	mul.wide.s32 	%rd33, %r27, 4;
$L__BB1_3:
	ld.param.u64 	%rd39, [_Z9mulKernelPfS_S_iii_param_0];
	setp.lt.u32 	%p3, %r26, 8;
	div.s32 	%r33, %r42, %r27;
	mul.lo.s32 	%r34, %r33, %r27;
	sub.s32 	%r12, %r42, %r34;
	mul.lo.s32 	%r13, %r33, %r26;
	cvta.to.global.u64 	%rd7, %rd39;
	mul.wide.s32 	%rd8, %r42, 4;
	add.s64 	%rd3, %rd7, %rd8;
	ld.global.f32 	%f52, [%rd3];
	mov.b32 	%r47, 0;
	@%p3 bra 	$L__BB1_6;
	mov.u32 	%r43, %r13;
	mov.u32 	%r44, %r12;
	mov.u32 	%r45, %r8;
$L__BB1_5:
	.pragma "nounroll";
	mul.wide.s32 	%rd9, %r43, 4;
	add.s64 	%rd10, %rd2, %rd9;
	ld.global.f32 	%f9, [%rd10];
	mul.wide.s32 	%rd11, %r44, 4;
	add.s64 	%rd12, %rd1, %rd11;
	ld.global.f32 	%f10, [%rd12];
	fma.rn.f32 	%f11, %f9, %f10, %f52;
	st.global.f32 	[%rd3], %f11;
	ld.global.f32 	%f12, [%rd10+4];
	mul.wide.s32 	%rd13, %r27, 4;
	add.s64 	%rd14, %rd12, %rd13;
	ld.global.f32 	%f13, [%rd14];
	fma.rn.f32 	%f14, %f12, %f13, %f11;
	st.global.f32 	[%rd3], %f14;
	ld.global.f32 	%f15, [%rd10+8];
	add.s64 	%rd15, %rd14, %rd13;
	ld.global.f32 	%f16, [%rd15];
	fma.rn.f32 	%f17, %f15, %f16, %f14;
	st.global.f32 	[%rd3], %f17;
	ld.global.f32 	%f18, [%rd10+12];
	add.s64 	%rd16, %rd15, %rd13;
	ld.global.f32 	%f19, [%rd16];
	fma.rn.f32 	%f20, %f18, %f19, %f17;
	st.global.f32 	[%rd3], %f20;
	ld.global.f32 	%f21, [%rd10+16];
	add.s64 	%rd17, %rd16, %rd13;
	ld.global.f32 	%f22, [%rd17];
	fma.rn.f32 	%f23, %f21, %f22, %f20;
	st.global.f32 	[%rd3], %f23;
	ld.global.f32 	%f24, [%rd10+20];
	add.s64 	%rd18, %rd17, %rd13;
	ld.global.f32 	%f25, [%rd18];
	fma.rn.f32 	%f26, %f24, %f25, %f23;
	st.global.f32 	[%rd3], %f26;
	ld.global.f32 	%f27, [%rd10+24];
	add.s64 	%rd19, %rd18, %rd13;
	ld.global.f32 	%f28, [%rd19];
	fma.rn.f32 	%f29, %f27, %f28, %f26;
	st.global.f32 	[%rd3], %f29;
	ld.global.f32 	%f30, [%rd10+28];
	add.s64 	%rd20, %rd19, %rd13;
	ld.global.f32 	%f31, [%rd20];
	fma.rn.f32 	%f52, %f30, %f31, %f29;
	st.global.f32 	[%rd3], %f52;
	add.s32 	%r45, %r45, 8;
	add.s32 	%r44, %r44, %r9;
	add.s32 	%r43, %r43, 8;
	setp.ne.s32 	%p4, %r45, 0;
	mov.u32 	%r47, %r6;
	@%p4 bra 	$L__BB1_5;
$L__BB1_6:
	setp.eq.s32 	%p5, %r4, 0;
	@%p5 bra 	$L__BB1_14;
	add.s32 	%r35, %r4, -1;
	setp.lt.u32 	%p6, %r35, 3;
	@%p6 bra 	$L__BB1_9;
	add.s32 	%r36, %r47, %r13;
	mul.wide.s32 	%rd21, %r36, 4;
	add.s64 	%rd22, %rd2, %rd21;
	ld.global.f32 	%f32, [%rd22];
	mad.lo.s32 	%r37, %r47, %r27, %r12;
	mul.wide.s32 	%rd23, %r37, 4;
	add.s64 	%rd24, %rd1, %rd23;
	ld.global.f32 	%f33, [%rd24];
	fma.rn.f32 	%f34, %f32, %f33, %f52;
	st.global.f32 	[%rd3], %f34;
	ld.global.f32 	%f35, [%rd22+4];
	add.s64 	%rd26, %rd24, %rd33;
	ld.global.f32 	%f36, [%rd26];
	fma.rn.f32 	%f37, %f35, %f36, %f34;
	st.global.f32 	[%rd3], %f37;
	ld.global.f32 	%f38, [%rd22+8];
	add.s64 	%rd27, %rd26, %rd33;
	ld.global.f32 	%f39, [%rd27];
	fma.rn.f32 	%f40, %f38, %f39, %f37;
	st.global.f32 	[%rd3], %f40;
	ld.global.f32 	%f41, [%rd22+12];
	add.s64 	%rd28, %rd27, %rd33;
	ld.global.f32 	%f42, [%rd28];
	fma.rn.f32 	%f52, %f41, %f42, %f40;
	st.global.f32 	[%rd3], %f52;
	add.s32 	%r47, %r47, 4;
$L__BB1_9:
	setp.eq.s32 	%p7, %r5, 0;
	@%p7 bra 	$L__BB1_14;
	setp.eq.s32 	%p8, %r5, 1;
	@%p8 bra 	$L__BB1_12;
	add.s32 	%r38, %r47, %r13;
	mul.wide.s32 	%rd29, %r38, 4;
	add.s64 	%rd30, %rd2, %rd29;
	ld.global.f32 	%f43, [%rd30];
	mad.lo.s32 	%r39, %r47, %r27, %r12;
	mul.wide.s32 	%rd31, %r39, 4;
	add.s64 	%rd32, %rd1, %rd31;
	ld.global.f32 	%f44, [%rd32];
	fma.rn.f32 	%f45, %f43, %f44, %f52;
	st.global.f32 	[%rd3], %f45;
	ld.global.f32 	%f46, [%rd30+4];
	add.s64 	%rd34, %rd32, %rd33;
	ld.global.f32 	%f47, [%rd34];
	fma.rn.f32 	%f52, %f46, %f47, %f45;
	st.global.f32 	[%rd3], %f52;
	add.s32 	%r47, %r47, 2;
$L__BB1_12:
	setp.eq.s32 	%p9, %r7, 0;
	@%p9 bra 	$L__BB1_14;
	add.s32 	%r40, %r47, %r13;
	mul.wide.s32 	%rd35, %r40, 4;
	add.s64 	%rd36, %rd2, %rd35;
	ld.global.f32 	%f48, [%rd36];
	mad.lo.s32 	%r41, %r47, %r27, %r12;
	mul.wide.s32 	%rd37, %r41, 4;
	add.s64 	%rd38, %rd1, %rd37;
	ld.global.f32 	%f49, [%rd38];
	fma.rn.f32 	%f50, %f48, %f49, %f52;
	st.global.f32 	[%rd3], %f50;
$L__BB1_14:
	add.s32 	%r42, %r42, %r10;
	setp.lt.s32 	%p10, %r42, %r3;
	@%p10 bra 	$L__BB1_3;
$L__BB1_15:
	ret;

}
	// .globl	_Z15wmmaNaiveKernelP6__halfS0_S0_mmm
.visible .entry _Z15wmmaNaiveKernelP6__halfS0_S0_mmm(
	.param .u64 .ptr .align 1 _Z15wmmaNaiveKernelP6__halfS0_S0_mmm_param_0,
	.param .u64 .ptr .align 1 _Z15wmmaNaiveKernelP6__halfS0_S0_mmm_param_1,
	.param .u64 .ptr .align 1 _Z15wmmaNaiveKernelP6__halfS0_S0_mmm_param_2,
	.param .u64 _Z15wmmaNaiveKernelP6__halfS0_S0_mmm_param_3,
	.param .u64 _Z15wmmaNaiveKernelP6__halfS0_S0_mmm_param_4,
	.param .u64 _Z15wmmaNaiveKernelP6__halfS0_S0_mmm_param_5
)
{
	.reg .pred 	%p<10>;
	.reg .b16 	%rs<2>;
	.reg .b32 	%r<149>;
	.reg .b64 	%rd<70>;
	.reg .b64 	%fd<2>;

	ld.param.u64 	%rd26, [_Z15wmmaNaiveKernelP6__halfS0_S0_mmm_param_1];
	ld.param.u64 	%rd27, [_Z15wmmaNaiveKernelP6__halfS0_S0_mmm_param_2];
	ld.param.u64 	%rd30, [_Z15wmmaNaiveKernelP6__halfS0_S0_mmm_param_3];
	ld.param.u64 	%rd28, [_Z15wmmaNaiveKernelP6__halfS0_S0_mmm_param_4];
	ld.param.u64 	%rd29, [_Z15wmmaNaiveKernelP6__halfS0_S0_mmm_param_5];
	cvta.to.global.u64 	%rd1, %rd27;
	cvta.to.global.u64 	%rd2, %rd26;
	and.b64  	%rd31, %rd28, 15;
	setp.ne.s64 	%p1, %rd31, 0;
	shr.u64 	%rd32, %rd28, 4;
	selp.u64 	%rd33, 1, 0, %p1;
	add.s64 	%rd3, %rd32, %rd33;
	mov.u32 	%r1, %ctaid.y;
	shl.b32 	%r32, %r1, 4;
	cvt.u64.u32 	%rd4, %r32;
	mov.u32 	%r33, %ctaid.x;
	shl.b32 	%r34, %r33, 4;
	cvt.u64.u32 	%rd5, %r34;
	setp.le.u64 	%p2, %rd30, %rd4;
	setp.le.u64 	%p3, %rd29, %rd5;
	and.pred  	%p4, %p2, %p3;
	@%p4 bra 	$L__BB2_9;
	mov.f64 	%fd1, 0d0000000000000000;
	// begin inline asm
	{  cvt.rn.f16.f64 %rs1, %fd1;}

	// end inline asm
	mov.b32 	%r145, {%rs1, %rs1};
	setp.eq.s64 	%p5, %rd3, 0;
	mov.u32 	%r146, %r145;
	mov.u32 	%r147, %r145;
	mov.u32 	%r148, %r145;
	@%p5 bra 	$L__BB2_8;
	cvt.u32.u64 	%r3, %rd28;
	and.b64  	%rd67, %rd3, 3;
	setp.lt.u64 	%p6, %rd3, 4;
	mov.b64 	%rd66, 0;
	mov.u32 	%r146, %r145;
	mov.u32 	%r147, %r145;
	mov.u32 	%r148, %r145;
	@%p6 bra 	$L__BB2_5;
	and.b64  	%rd66, %rd3, 2305843009213693948;
	mul.lo.s64 	%rd35, %rd28, %rd5;
	shl.b64 	%rd36, %rd35, 1;
	add.s64 	%rd37, %rd36, %rd1;
	add.s64 	%rd64, %rd37, 64;
	mul.lo.s64 	%rd38, %rd28, %rd4;
	shl.b64 	%rd39, %rd38, 1;
	add.s64 	%rd63, %rd2, %rd39;
	mov.u64 	%rd65, %rd66;
	mov.u32 	%r146, %r145;
	mov.u32 	%r147, %r145;
	mov.u32 	%r148, %r145;
$L__BB2_4:
	.pragma "nounroll";
	wmma.load.a.sync.aligned.row.m16n16k16.global.f16 	{%r36, %r37, %r38, %r39, %r40, %r41, %r42, %r43}, [%rd63], %r3;
	add.s64 	%rd40, %rd64, -64;
	wmma.load.b.sync.aligned.col.m16n16k16.global.f16 	{%r44, %r45, %r46, %r47, %r48, %r49, %r50, %r51}, [%rd40], %r3;
	wmma.mma.sync.aligned.row.col.m16n16k16.f16.f16 {%r52, %r53, %r54, %r55}, {%r36, %r37, %r38, %r39, %r40, %r41, %r42, %r43}, {%r44, %r45, %r46, %r47, %r48, %r49, %r50, %r51}, {%r148, %r147, %r146, %r145};
	add.s64 	%rd41, %rd63, 32;
	wmma.load.a.sync.aligned.row.m16n16k16.global.f16 	{%r56, %r57, %r58, %r59, %r60, %r61, %r62, %r63}, [%rd41], %r3;
	add.s64 	%rd42, %rd64, -32;
	wmma.load.b.sync.aligned.col.m16n16k16.global.f16 	{%r64, %r65, %r66, %r67, %r68, %r69, %r70, %r71}, [%rd42], %r3;
	wmma.mma.sync.aligned.row.col.m16n16k16.f16.f16 {%r72, %r73, %r74, %r75}, {%r56, %r57, %r58, %r59, %r60, %r61, %r62, %r63}, {%r64, %r65, %r66, %r67, %r68, %r69, %r70, %r71}, {%r52, %r53, %r54, %r55};
	add.s64 	%rd43, %rd63, 64;
	wmma.load.a.sync.aligned.row.m16n16k16.global.f16 	{%r76, %r77, %r78, %r79, %r80, %r81, %r82, %r83}, [%rd43], %r3;
	wmma.load.b.sync.aligned.col.m16n16k16.global.f16 	{%r84, %r85, %r86, %r87, %r88, %r89, %r90, %r91}, [%rd64], %r3;
	wmma.mma.sync.aligned.row.col.m16n16k16.f16.f16 {%r92, %r93, %r94, %r95}, {%r76, %r77, %r78, %r79, %r80, %r81, %r82, %r83}, {%r84, %r85, %r86, %r87, %r88, %r89, %r90, %r91}, {%r72, %r73, %r74, %r75};
	add.s64 	%rd44, %rd63, 96;
	wmma.load.a.sync.aligned.row.m16n16k16.global.f16 	{%r96, %r97, %r98, %r99, %r100, %r101, %r102, %r103}, [%rd44], %r3;
	add.s64 	%rd45, %rd64, 32;
	wmma.load.b.sync.aligned.col.m16n16k16.global.f16 	{%r104, %r105, %r106, %r107, %r108, %r109, %r110, %r111}, [%rd45], %r3;
	wmma.mma.sync.aligned.row.col.m16n16k16.f16.f16 {%r148, %r147, %r146, %r145}, {%r96, %r97, %r98, %r99, %r100, %r101, %r102, %r103}, {%r104, %r105, %r106, %r107, %r108, %r109, %r110, %r111}, {%r92, %r93, %r94, %r95};
	add.s64 	%rd65, %rd65, -4;
	add.s64 	%rd64, %rd64, 128;
	add.s64 	%rd63, %rd63, 128;
	setp.ne.s64 	%p7, %rd65, 0;
	@%p7 bra 	$L__BB2_4;
$L__BB2_5:
	setp.eq.s64 	%p8, %rd67, 0;
	@%p8 bra 	$L__BB2_8;
	ld.param.u64 	%rd62, [_Z15wmmaNaiveKernelP6__halfS0_S0_mmm_param_2];
	ld.param.u64 	%rd61, [_Z15wmmaNaiveKernelP6__halfS0_S0_mmm_param_1];
	mul.lo.s64 	%rd46, %rd28, %rd5;
	shl.b64 	%rd47, %rd46, 1;
	shl.b64 	%rd48, %rd66, 5;
	add.s64 	%rd49, %rd47, %rd48;
	cvta.to.global.u64 	%rd50, %rd62;
	add.s64 	%rd69, %rd50, %rd49;
	cvt.u64.u32 	%rd51, %r1;
	mul.lo.s64 	%rd52, %rd28, %rd51;
	shl.b64 	%rd53, %rd52, 5;
	add.s64 	%rd54, %rd53, %rd48;
	cvta.to.global.u64 	%rd55, %rd61;
	add.s64 	%rd68, %rd55, %rd54;
$L__BB2_7:
	.pragma "nounroll";
	wmma.load.a.sync.aligned.row.m16n16k16.global.f16 	{%r112, %r113, %r114, %r115, %r116, %r117, %r118, %r119}, [%rd68], %r3;
	wmma.load.b.sync.aligned.col.m16n16k16.global.f16 	{%r120, %r121, %r122, %r123, %r124, %r125, %r126, %r127}, [%rd69], %r3;
	wmma.mma.sync.aligned.row.col.m16n16k16.f16.f16 {%r148, %r147, %r146, %r145}, {%r112, %r113, %r114, %r115, %r116, %r117, %r118, %r119}, {%r120, %r121, %r122, %r123, %r124, %r125, %r126, %r127}, {%r148, %r147, %r146, %r145};
	add.s64 	%rd69, %rd69, 32;
	add.s64 	%rd68, %rd68, 32;
	add.s64 	%rd67, %rd67, -1;
	setp.ne.s64 	%p9, %rd67, 0;
	@%p9 bra 	$L__BB2_7;
$L__BB2_8:
	ld.param.u64 	%rd60, [_Z15wmmaNaiveKernelP6__halfS0_S0_mmm_param_0];
	mad.lo.s64 	%rd56, %rd29, %rd4, %rd5;
	cvta.to.global.u64 	%rd57, %rd60;
	shl.b64 	%rd58, %rd56, 1;
	add.s64 	%rd59, %rd57, %rd58;
	cvt.u32.u64 	%r128, %rd29;
	wmma.store.d.sync.aligned.row.m16n16k16.global.f16 	[%rd59], {%r148, %r147, %r146, %r145}, %r128;
$L__BB2_9:
	ret;

}


// ===== COMPILED SASS (sm_100) =====

	.target	sm_100

	.elftype	@"ET_EXEC"


//--------------------- .note.nv.tkinfo           --------------------------
	.section	.note.nv.tkinfo,"",@"SHT_NOTE"
	.sectionflags	@"SHF_NOTE_NV_TKINFO"
	.tkinfo
        /*0018*/ 	.word	0x00000002
        /*0030*/ 	.string	""
        /*0030*/ 	.string	"ptxas"
        /*0030*/ 	.string	"Cuda compilation tools, release 13.0, V13.0.88"
        /*0030*/ 	.string	"Build cuda_13.0.r13.0/compiler.36424714_0"
        /*0030*/ 	.string	"-arch sm_100 -m 64 "



//--------------------- .note.nv.cuinfo           --------------------------
	.section	.note.nv.cuinfo,"",@"SHT_NOTE"
	.sectionflags	@"SHF_NOTE_NV_CUINFO"
        /*0018*/ 	.short	0x0002
        /*001a*/ 	.short	0x0064
        /*001c*/ 	.short	0x0082
	.zero		2


//--------------------- .nv.info                  --------------------------
	.section	.nv.info,"",@"SHT_CUDA_INFO"
	.align	4


	//----- nvinfo : EIATTR_REGCOUNT
	.align		4
        /*0000*/ 	.byte	0x04, 0x2f
        /*0002*/ 	.short	(.L_1 - .L_0)
	.align		4
.L_0:
        /*0004*/ 	.word	index@(_Z16blank_warmingGPUv)
        /*0008*/ 	.word	0x00000004


	//----- nvinfo : EIATTR_FRAME_SIZE
	.align		4
.L_1:
        /*000c*/ 	.byte	0x04, 0x11
        /*000e*/ 	.short	(.L_3 - .L_2)
	.align		4
.L_2:
        /*0010*/ 	.word	index@(_Z16blank_warmingGPUv)
        /*0014*/ 	.word	0x00000000


	//----- nvinfo : EIATTR_REGCOUNT
	.align		4
.L_3:
        /*0018*/ 	.byte	0x04, 0x2f
        /*001a*/ 	.short	(.L_5 - .L_4)
	.align		4
.L_4:
        /*001c*/ 	.word	index@(_Z9mulKernelPfS_S_iii)
        /*0020*/ 	.word	0x00000020


	//----- nvinfo : EIATTR_FRAME_SIZE
	.align		4
.L_5:
        /*0024*/ 	.byte	0x04, 0x11
        /*0026*/ 	.short	(.L_7 - .L_6)
	.align		4
.L_6:
        /*0028*/ 	.word	index@(_Z9mulKernelPfS_S_iii)
        /*002c*/ 	.word	0x00000000


	//----- nvinfo : EIATTR_REGCOUNT
	.align		4
.L_7:
        /*0030*/ 	.byte	0x04, 0x2f
        /*0032*/ 	.short	(.L_9 - .L_8)
	.align		4
.L_8:
        /*0034*/ 	.word	index@(_Z15wmmaNaiveKernelP6__halfS0_S0_mmm)
        /*0038*/ 	.word	0x00000020


	//----- nvinfo : EIATTR_FRAME_SIZE
	.align		4
.L_9:
        /*003c*/ 	.byte	0x04, 0x11
        /*003e*/ 	.short	(.L_11 - .L_10)
	.align		4
.L_10:
        /*0040*/ 	.word	index@(_Z15wmmaNaiveKernelP6__halfS0_S0_mmm)
        /*0044*/ 	.word	0x00000000


	//----- nvinfo : EIATTR_MIN_STACK_SIZE
	.align		4
.L_11:
        /*0048*/ 	.byte	0x04, 0x12
        /*004a*/ 	.short	(.L_13 - .L_12)
	.align		4
.L_12:
        /*004c*/ 	.word	index@(_Z15wmmaNaiveKernelP6__halfS0_S0_mmm)
        /*0050*/ 	.word	0x00000000


	//----- nvinfo : EIATTR_MIN_STACK_SIZE
	.align		4
.L_13:
        /*0054*/ 	.byte	0x04, 0x12
        /*0056*/ 	.short	(.L_15 - .L_14)
	.align		4
.L_14:
        /*0058*/ 	.word	index@(_Z9mulKernelPfS_S_iii)
        /*005c*/ 	.word	0x00000000


	//----- nvinfo : EIATTR_MIN_STACK_SIZE
	.align		4
.L_15:
        /*0060*/ 	.byte	0x04, 0x12
        /*0062*/ 	.short	(.L_17 - .L_16)
	.align		4
.L_16:
        /*0064*/ 	.word	index@(_Z16blank_warmingGPUv)
        /*0068*/ 	.word	0x00000000
.L_17:


//--------------------- .nv.compat                --------------------------
	.section	.nv.compat,"",@"SHT_CUDA_COMPAT_INFO"
	.align	4
        /*0000*/ 	.byte	0x02, 0x09, 0x00, 0x00, 0x02, 0x02, 0x01, 0x00, 0x02, 0x05, 0x05, 0x00, 0x03, 0x07, 0x01, 0x01
        /*0010*/ 	.byte	0x02, 0x03, 0x00, 0x00, 0x02, 0x06, 0x01, 0x00, 0x04, 0x0b, 0x08, 0x00, 0x09, 0x00, 0x00, 0x00
        /*0020*/ 	.byte	0x00, 0x00, 0x00, 0x00


//--------------------- .nv.info._Z15wmmaNaiveKernelP6__halfS0_S0_mmm --------------------------
	.section	.nv.info._Z15wmmaNaiveKernelP6__halfS0_S0_mmm,"",@"SHT_CUDA_INFO"
	.sectionflags	@""
	.align	4


	//----- nvinfo : EIATTR_CUDA_API_VERSION
	.align		4
        /*0000*/ 	.byte	0x04, 0x37
        /*0002*/ 	.short	(.L_19 - .L_18)
.L_18:
        /*0004*/ 	.word	0x00000082


	//----- nvinfo : EIATTR_KPARAM_INFO
	.align		4
.L_19:
        /*0008*/ 	.byte	0x04, 0x17
        /*000a*/ 	.short	(.L_21 - .L_20)
.L_20:
        /*000c*/ 	.word	0x00000000
        /*0010*/ 	.short	0x0005
        /*0012*/ 	.short	0x0028
        /*0014*/ 	.byte	0x00, 0xf0, 0x21, 0x00


	//----- nvinfo : EIATTR_KPARAM_INFO
	.align		4
.L_21:
        /*0018*/ 	.byte	0x04, 0x17
        /*001a*/ 	.short	(.L_23 - .L_22)
.L_22:
        /*001c*/ 	.word	0x00000000
        /*0020*/ 	.short	0x0004
        /*0022*/ 	.short	0x0020
        /*0024*/ 	.byte	0x00, 0xf0, 0x21, 0x00


	//----- nvinfo : EIATTR_KPARAM_INFO
	.align		4
.L_23:
        /*0028*/ 	.byte	0x04, 0x17
        /*002a*/ 	.short	(.L_25 - .L_24)
.L_24:
        /*002c*/ 	.word	0x00000000
        /*0030*/ 	.short	0x0003
        /*0032*/ 	.short	0x0018
        /*0034*/ 	.byte	0x00, 0xf0, 0x21, 0x00


	//----- nvinfo : EIATTR_KPARAM_INFO
	.align		4
.L_25:
        /*0038*/ 	.byte	0x04, 0x17
        /*003a*/ 	.short	(.L_27 - .L_26)
.L_26:
        /*003c*/ 	.word	0x00000000
        /*0040*/ 	.short	0x0002
        /*0042*/ 	.short	0x0010
        /*0044*/ 	.byte	0x00, 0xf5, 0x21, 0x00


	//----- nvinfo : EIATTR_KPARAM_INFO
	.align		4
.L_27:
        /*0048*/ 	.byte	0x04, 0x17
        /*004a*/ 	.short	(.L_29 - .L_28)
.L_28:
        /*004c*/ 	.word	0x00000000
        /*0050*/ 	.short	0x0001
        /*0052*/ 	.short	0x0008
        /*0054*/ 	.byte	0x00, 0xf5, 0x21, 0x00


	//----- nvinfo : EIATTR_KPARAM_INFO
	.align		4
.L_29:
        /*0058*/ 	.byte	0x04, 0x17
        /*005a*/ 	.short	(.L_31 - .L_30)
.L_30:
        /*005c*/ 	.word	0x00000000
        /*0060*/ 	.short	0x0000
        /*0062*/ 	.short	0x0000
        /*0064*/ 	.byte	0x00, 0xf5, 0x21, 0x00


	//----- nvinfo : EIATTR_SPARSE_MMA_MASK
	.align		4
.L_31:
        /*0068*/ 	.byte	0x03, 0x50
        /*006a*/ 	.short	0x0000


	//----- nvinfo : EIATTR_WMMA_USED
	.align		4
        /*006c*/ 	.byte	0x01, 0x2b
	.zero		2


	//----- nvinfo : EIATTR_MAXREG_COUNT
	.align		4
        /*0070*/ 	.byte	0x03, 0x1b
        /*0072*/ 	.short	0x00ff


	//----- nvinfo : EIATTR_MERCURY_ISA_VERSION
	.align		4
        /*0074*/ 	.byte	0x03, 0x5f
        /*0076*/ 	.short	0x0101


	//----- nvinfo : EIATTR_VRC_CTA_INIT_COUNT
	.align		4
        /*0078*/ 	.byte	0x02, 0x4a
	.zero		1
	.zero		1


	//----- nvinfo : EIATTR_EXIT_INSTR_OFFSETS
	.align		4
        /*007c*/ 	.byte	0x04, 0x1c
        /*007e*/ 	.short	(.L_33 - .L_32)


	//   ....[0]....
.L_32:
        /*0080*/ 	.word	0x00000100


	//   ....[1]....
        /*0084*/ 	.word	0x00000c30


	//----- nvinfo : EIATTR_CBANK_PARAM_SIZE
	.align		4
.L_33:
        /*0088*/ 	.byte	0x03, 0x19
        /*008a*/ 	.short	0x0030


	//----- nvinfo : EIATTR_PARAM_CBANK
	.align		4
        /*008c*/ 	.byte	0x04, 0x0a
        /*008e*/ 	.short	(.L_35 - .L_34)
	.align		4
.L_34:
        /*0090*/ 	.word	index@(.nv.constant0._Z15wmmaNaiveKernelP6__halfS0_S0_mmm)
        /*0094*/ 	.short	0x0380
        /*0096*/ 	.short	0x0030


	//----- nvinfo : EIATTR_SW_WAR
	.align		4
.L_35:
        /*0098*/ 	.byte	0x04, 0x36
        /*009a*/ 	.short	(.L_37 - .L_36)
.L_36:
        /*009c*/ 	.word	0x00000008
.L_37:


//--------------------- .nv.info._Z9mulKernelPfS_S_iii --------------------------
	.section	.nv.info._Z9mulKernelPfS_S_iii,"",@"SHT_CUDA_INFO"
	.sectionflags	@""
	.align	4


	//----- nvinfo : EIATTR_CUDA_API_VERSION
	.align		4
        /*0000*/ 	.byte	0x04, 0x37
        /*0002*/ 	.short	(.L_39 - .L_38)
.L_38:
        /*0004*/ 	.word	0x00000082


	//----- nvinfo : EIATTR_KPARAM_INFO
	.align		4
.L_39:
        /*0008*/ 	.byte	0x04, 0x17
        /*000a*/ 	.short	(.L_41 - .L_40)
.L_40:
        /*000c*/ 	.word	0x00000000
        /*0010*/ 	.short	0x0005
        /*0012*/ 	.short	0x0020
        /*0014*/ 	.byte	0x00, 0xf0, 0x11, 0x00


	//----- nvinfo : EIATTR_KPARAM_INFO
	.align		4
.L_41:
        /*0018*/ 	.byte	0x04, 0x17
        /*001a*/ 	.short	(.L_43 - .L_42)
.L_42:
        /*001c*/ 	.word	0x00000000
        /*0020*/ 	.short	0x0004
        /*0022*/ 	.short	0x001c
        /*0024*/ 	.byte	0x00, 0xf0, 0x11, 0x00


	//----- nvinfo : EIATTR_KPARAM_INFO
	.align		4
.L_43:
        /*0028*/ 	.byte	0x04, 0x17
        /*002a*/ 	.short	(.L_45 - .L_44)
.L_44:
        /*002c*/ 	.word	0x00000000
        /*0030*/ 	.short	0x0003
        /*0032*/ 	.short	0x0018
        /*0034*/ 	.byte	0x00, 0xf0, 0x11, 0x00


	//----- nvinfo : EIATTR_KPARAM_INFO
	.align		4
.L_45:
        /*0038*/ 	.byte	0x04, 0x17
        /*003a*/ 	.short	(.L_47 - .L_46)
.L_46:
        /*003c*/ 	.word	0x00000000
        /*0040*/ 	.short	0x0002
        /*0042*/ 	.short	0x0010
        /*0044*/ 	.byte	0x00, 0xf5, 0x21, 0x00


	//----- nvinfo : EIATTR_KPARAM_INFO
	.align		4
.L_47:
        /*0048*/ 	.byte	0x04, 0x17
        /*004a*/ 	.short	(.L_49 - .L_48)
.L_48:
        /*004c*/ 	.word	0x00000000
        /*0050*/ 	.short	0x0001
        /*0052*/ 	.short	0x0008
        /*0054*/ 	.byte	0x00, 0xf5, 0x21, 0x00


	//----- nvinfo : EIATTR_KPARAM_INFO
	.align		4
.L_49:
        /*0058*/ 	.byte	0x04, 0x17
        /*005a*/ 	.short	(.L_51 - .L_50)
.L_50:
        /*005c*/ 	.word	0x00000000
        /*0060*/ 	.short	0x0000
        /*0062*/ 	.short	0x0000
        /*0064*/ 	.byte	0x00, 0xf5, 0x21, 0x00


	//----- nvinfo : EIATTR_SPARSE_MMA_MASK
	.align		4
.L_51:
        /*0068*/ 	.byte	0x03, 0x50
        /*006a*/ 	.short	0x0000


	//----- nvinfo : EIATTR_MAXREG_COUNT
	.align		4
        /*006c*/ 	.byte	0x03, 0x1b
        /*006e*/ 	.short	0x00ff


	//----- nvinfo : EIATTR_MERCURY_ISA_VERSION
	.align		4
        /*0070*/ 	.byte	0x03, 0x5f
        /*0072*/ 	.short	0x0101


	//----- nvinfo : EIATTR_VRC_CTA_INIT_COUNT
	.align		4
        /*0074*/ 	.byte	0x02, 0x4a
	.zero		1
	.zero		1


	//----- nvinfo : EIATTR_EXIT_INSTR_OFFSETS
	.align		4
        /*0078*/ 	.byte	0x04, 0x1c
        /*007a*/ 	.short	(.L_53 - .L_52)


	//   ....[0]....
.L_52:
        /*007c*/ 	.word	0x00000090


	//   ....[1]....
        /*0080*/ 	.word	0x000000c0


	//   ....[2]....
        /*0084*/ 	.word	0x00000aa0


	//----- nvinfo : EIATTR_CRS_STACK_SIZE
	.align		4
.L_53:
        /*0088*/ 	.byte	0x04, 0x1e
        /*008a*/ 	.short	(.L_55 - .L_54)
.L_54:
        /*008c*/ 	.word	0x00000000


	//----- nvinfo : EIATTR_CBANK_PARAM_SIZE
	.align		4
.L_55:
        /*0090*/ 	.byte	0x03, 0x19
        /*0092*/ 	.short	0x0024


	//----- nvinfo : EIATTR_PARAM_CBANK
	.align		4
        /*0094*/ 	.byte	0x04, 0x0a
        /*0096*/ 	.short	(.L_57 - .L_56)
	.align		4
.L_56:
        /*0098*/ 	.word	index@(.nv.constant0._Z9mulKernelPfS_S_iii)
        /*009c*/ 	.short	0x0380
        /*009e*/ 	.short	0x0024


	//----- nvinfo : EIATTR_SW_WAR
	.align		4
.L_57:
        /*00a0*/ 	.byte	0x04, 0x36
        /*00a2*/ 	.short	(.L_59 - .L_58)
.L_58:
        /*00a4*/ 	.word	0x00000008
.L_59:


//--------------------- .nv.info._Z16blank_warmingGPUv --------------------------
	.section	.nv.info._Z16blank_warmingGPUv,"",@"SHT_CUDA_INFO"
	.sectionflags	@""
	.align	4


	//----- nvinfo : EIATTR_CUDA_API_VERSION
	.align		4
        /*0000*/ 	.byte	0x04, 0x37
        /*0002*/ 	.short	(.L_61 - .L_60)
.L_60:
        /*0004*/ 	.word	0x00000082


	//----- nvinfo : EIATTR_SPARSE_MMA_MASK
	.align		4
.L_61:
        /*0008*/ 	.byte	0x03, 0x50
        /*000a*/ 	.short	0x0000


	//----- nvinfo : EIATTR_MAXREG_COUNT
	.align		4
        /*000c*/ 	.byte	0x03, 0x1b
        /*000e*/ 	.short	0x00ff


	//----- nvinfo : EIATTR_MERCURY_ISA_VERSION
	.align		4
        /*0010*/ 	.byte	0x03, 0x5f
        /*0012*/ 	.short	0x0101


	//----- nvinfo : EIATTR_VRC_CTA_INIT_COUNT
	.align		4
        /*0014*/ 	.byte	0x02, 0x4a
	.zero		1
	.zero		1


	//----- nvinfo : EIATTR_EXIT_INSTR_OFFSETS
	.align		4
        /*0018*/ 	.byte	0x04, 0x1c
        /*001a*/ 	.short	(.L_63 - .L_62)


	//   ....[0]....
.L_62:
        /*001c*/ 	.word	0x00000010


	//----- nvinfo : EIATTR_SW_WAR
	.align		4
.L_63:
        /*0020*/ 	.byte	0x04, 0x36
        /*0022*/ 	.short	(.L_65 - .L_64)
.L_64:
        /*0024*/ 	.word	0x00000008
.L_65:


//--------------------- .nv.callgraph             --------------------------
	.section	.nv.callgraph,"",@"SHT_CUDA_CALLGRAPH"
	.align	4
	.sectionentsize	8
	.align		4
        /*0000*/ 	.word	0x00000000
	.align		4
        /*0004*/ 	.word	0xffffffff
	.align		4
        /*0008*/ 	.word	0x00000000
	.align		4
        /*000c*/ 	.word	0xfffffffe
	.align		4
        /*0010*/ 	.word	0x00000000
	.align		4
        /*0014*/ 	.word	0xfffffffd
	.align		4
        /*0018*/ 	.word	0x00000000
	.align		4
        /*001c*/ 	.word	0xfffffffc


//--------------------- .text._Z15wmmaNaiveKernelP6__halfS0_S0_mmm --------------------------
	.section	.text._Z15wmmaNaiveKernelP6__halfS0_S0_mmm,"ax",@progbits
	.align	128
        .global         _Z15wmmaNaiveKernelP6__halfS0_S0_mmm
        .type           _Z15wmmaNaiveKernelP6__halfS0_S0_mmm,@function
        .size           _Z15wmmaNaiveKernelP6__halfS0_S0_mmm,(.L_x_12 - _Z15wmmaNaiveKernelP6__halfS0_S0_mmm)
        .other          _Z15wmmaNaiveKernelP6__halfS0_S0_mmm,@"STO_CUDA_ENTRY STV_DEFAULT"
_Z15wmmaNaiveKernelP6__halfS0_S0_mmm:
.text._Z15wmmaNaiveKernelP6__halfS0_S0_mmm:
[----:B------:R-:W-:Y:S08]  /*0000*/  LDC R1, c[0x0][0x37c] ;  /* 0x0000df00ff017b82 */ /* 0x000ff00000000800 */
[----:B------:R-:W0:Y:S01]  /*0010*/  S2UR UR10, SR_CTAID.X ;  /* 0x00000000000a79c3 */ /* 0x000e220000002500 */
[----:B------:R-:W1:Y:S07]  /*0020*/  LDCU.128 UR12, c[0x0][0x3a0] ;  /* 0x00007400ff0c77ac */ /* 0x000e6e0008000c00 */
[----:B------:R-:W2:Y:S08]  /*0030*/  S2UR UR11, SR_CTAID.Y ;  /* 0x00000000000b79c3 */ /* 0x000eb00000002600 */
[----:B------:R-:W3:Y:S01]  /*0040*/  LDC.64 R2, c[0x0][0x398] ;  /* 0x0000e600ff027b82 */ /* 0x000ee20000000a00 */
[----:B-1----:R-:W-:-:S02]  /*0050*/  ULOP3.LUT UP1, URZ, UR12, 0xf, URZ, 0xc0, !UPT ;  /* 0x0000000f0cff7892 */ /* 0x002fc4000f82c0ff */
[----:B------:R-:W-:Y:S02]  /*0060*/  USHF.R.U64 UR4, UR12, 0x4, UR13 ;  /* 0x000000040c047899 */ /* 0x000fe4000800120d */
[----:B------:R-:W-:Y:S02]  /*0070*/  USEL UR16, URZ, 0x1, !UP1 ;  /* 0x00000001ff107887 */ /* 0x000fe4000c800000 */
[----:B0-----:R-:W-:-:S04]  /*0080*/  USHF.L.U32 UR10, UR10, 0x4, URZ ;  /* 0x000000040a0a7899 */ /* 0x001fc800080006ff */
[----:B------:R-:W-:Y:S02]  /*0090*/  UISETP.GE.U32.AND UP0, UPT, UR10, UR14, UPT ;  /* 0x0000000e0a00728c */ /* 0x000fe4000bf06070 */
[----:B--2---:R-:W-:Y:S02]  /*00a0*/  USHF.L.U32 UR7, UR11, 0x4, URZ ;  /* 0x000000040b077899 */ /* 0x004fe400080006ff */
[----:B------:R-:W-:-:S04]  /*00b0*/  UISETP.GE.U32.AND.EX UP0, UPT, URZ, UR15, UPT, UP0 ;  /* 0x0000000fff00728c */ /* 0x000fc8000bf06100 */
[----:B---3--:R-:W-:Y:S02]  /*00c0*/  ISETP.LE.U32.AND P0, PT, R2, UR7, PT ;  /* 0x0000000702007c0c */ /* 0x008fe4000bf03070 */
[----:B------:R-:W-:Y:S01]  /*00d0*/  PLOP3.LUT P1, PT, PT, PT, UP0, 0x80, 0x8 ;  /* 0x000000000008781c */ /* 0x000fe20003f2f008 */
[----:B------:R-:W-:Y:S01]  /*00e0*/  UIADD3 UR16, UP0, UPT, UR16, UR4, URZ ;  /* 0x0000000410107290 */ /* 0x000fe2000ff1e0ff */
[----:B------:R-:W-:-:S13]  /*00f0*/  ISETP.GE.U32.AND.EX P0, PT, RZ, R3, PT, P0 ;  /* 0x00000003ff00720c */ /* 0x000fda0003f06100 */
[----:B------:R-:W-:Y:S05]  /*0100*/  @P1 EXIT P0 ;  /* 0x000000000000194d */ /* 0x000fea0000000000 */
[----:B------:R-:W-:Y:S01]  /*0110*/  ULEA.HI.X UR17, UR13, URZ, URZ, 0x1c, UP0 ;  /* 0x000000ff0d117291 */ /* 0x000fe200080fe4ff */
[----:B------:R-:W-:Y:S01]  /*0120*/  CS2R R8, SRZ ;  /* 0x0000000000087805 */ /* 0x000fe2000001ff00 */
[----:B------:R-:W-:Y:S01]  /*0130*/  UISETP.NE.U32.AND UP0, UPT, UR16, URZ, UPT ;  /* 0x000000ff1000728c */ /* 0x000fe2000bf05070 */
[----:B------:R-:W-:Y:S01]  /*0140*/  CS2R R26, SRZ ;  /* 0x00000000001a7805 */ /* 0x000fe2000001ff00 */
[----:B------:R-:W0:Y:S02]  /*0150*/  LDCU.64 UR22, c[0x0][0x358] ;  /* 0x00006b00ff1677ac */ /* 0x000e240008000a00 */
[----:B------:R-:W-:-:S09]  /*0160*/  UISETP.NE.AND.EX UP0, UPT, UR17, URZ, UPT, UP0 ;  /* 0x000000ff1100728c */ /* 0x000fd2000bf05300 */
[----:B------:R-:W-:Y:S05]  /*0170*/  BRA.U !UP0, `(.L_x_0) ;  /* 0x0000000908547547 */ /* 0x000fea000b800000 */
[----:B------:R-:W-:Y:S01]  /*0180*/  UISETP.GE.U32.AND UP1, UPT, UR16, 0x4, UPT ;  /* 0x000000041000788c */ /* 0x000fe2000bf26070 */
[----:B------:R-:W-:Y:S01]  /*0190*/  IMAD.MOV.U32 R8, RZ, RZ, RZ ;  /* 0x000000ffff087224 */ /* 0x000fe200078e00ff */
[----:B------:R-:W-:Y:S01]  /*01a0*/  ULOP3.LUT UR25, UR16, 0x3, URZ, 0xc0, !UPT ;  /* 0x0000000310197892 */ /* 0x000fe2000f8ec0ff */
[----:B------:R-:W-:Y:S01]  /*01b0*/  CS2R R26, SRZ ;  /* 0x00000000001a7805 */ /* 0x000fe2000001ff00 */
[----:B------:R-:W-:Y:S02]  /*01c0*/  UISETP.GE.U32.AND.EX UP1, UPT, UR17, URZ, UPT, UP1 ;  /* 0x000000ff1100728c */ /* 0x000fe4000bf26110 */
[----:B------:R-:W-:Y:S01]  /*01d0*/  UISETP.NE.U32.AND UP0, UPT, UR25, URZ, UPT ;  /* 0x000000ff1900728c */ /* 0x000fe2000bf05070 */
[----:B------:R-:W-:Y:S01]  /*01e0*/  UMOV UR6, URZ ;  /* 0x000000ff00067c82 */ /* 0x000fe20008000000 */
[----:B------:R-:W-:Y:S02]  /*01f0*/  UMOV UR4, URZ ;  /* 0x000000ff00047c82 */ /* 0x000fe40008000000 */
[----:B------:R-:W-:Y:S01]  /*0200*/  UISETP.NE.AND.EX UP0, UPT, UR6, URZ, UPT, UP0 ;  /* 0x000000ff0600728c */ /* 0x000fe2000bf05300 */
[----:B------:R-:W-:-:S02]  /*0210*/  UMOV UR5, URZ ;  /* 0x000000ff00057c82 */ /* 0x000fc40008000000 */
[----:B------:R-:W-:Y:S08]  /*0220*/  BRA.U !UP1, `(.L_x_1) ;  /* 0x0000000509507547 */ /* 0x000ff0000b800000 */
[----:B------:R-:W1:Y:S01]  /*0230*/  S2R R5, SR_LANEID ;  /* 0x0000000000057919 */ /* 0x000e620000000000 */
[----:B------:R-:W2:Y:S01]  /*0240*/  LDCU.64 UR18, c[0x0][0x390] ;  /* 0x00007200ff1277ac */ /* 0x000ea20008000a00 */
[----:B------:R-:W-:Y:S01]  /*0250*/  IMAD.MOV.U32 R3, RZ, RZ, RZ ;  /* 0x000000ffff037224 */ /* 0x000fe200078e00ff */
[----:B------:R-:W-:Y:S01]  /*0260*/  CS2R R26, SRZ ;  /* 0x00000000001a7805 */ /* 0x000fe2000001ff00 */
[----:B------:R-:W-:Y:S01]  /*0270*/  IMAD.MOV.U32 R8, RZ, RZ, RZ ;  /* 0x000000ffff087224 */ /* 0x000fe200078e00ff */
[----:B------:R-:W3:Y:S01]  /*0280*/  LDCU.64 UR20, c[0x0][0x388] ;  /* 0x00007100ff1477ac */ /* 0x000ee20008000a00 */
[----:B------:R-:W-:Y:S02]  /*0290*/  UIMAD.WIDE.U32 UR4, UR10, UR12, URZ ;  /* 0x0000000c0a0472a5 */ /* 0x000fe4000f8e00ff */
[----:B------:R-:W-:Y:S02]  /*02a0*/  USHF.R.U32.HI UR24, URZ, 0x1, UR12 ;  /* 0x00000001ff187899 */ /* 0x000fe4000801160c */
[----:B------:R-:W-:-:S02]  /*02b0*/  UIMAD UR15, UR10, UR13, UR5 ;  /* 0x0000000d0a0f72a4 */ /* 0x000fc4000f8e0205 */
[----:B------:R-:W-:Y:S02]  /*02c0*/  UIMAD.WIDE.U32 UR8, UR7, UR12, URZ ;  /* 0x0000000c070872a5 */ /* 0x000fe4000f8e00ff */
[----:B------:R-:W-:Y:S02]  /*02d0*/  ULOP3.LUT UR5, UR17, 0x1fffffff, URZ, 0xc0, !UPT ;  /* 0x1fffffff11057892 */ /* 0x000fe4000f8ec0ff */
[----:B--2---:R-:W-:Y:S02]  /*02e0*/  ULEA UR14, UP1, UR4, UR18, 0x1 ;  /* 0x00000012040e7291 */ /* 0x004fe4000f8208ff */
[----:B------:R-:W-:Y:S02]  /*02f0*/  UIMAD UR13, UR7, UR13, UR9 ;  /* 0x0000000d070d72a4 */ /* 0x000fe4000f8e0209 */
[----:B------:R-:W-:Y:S02]  /*0300*/  ULEA.HI.X UR15, UR4, UR19, UR15, 0x1, UP1 ;  /* 0x00000013040f7291 */ /* 0x000fe400088f0c0f */
[----:B------:R-:W-:-:S02]  /*0310*/  ULOP3.LUT UR4, UR16, 0xfffffffc, URZ, 0xc0, !UPT ;  /* 0xfffffffc10047892 */ /* 0x000fc4000f8ec0ff */
[----:B---3--:R-:W-:Y:S02]  /*0320*/  ULEA UR9, UP2, UR8, UR20, 0x1 ;  /* 0x0000001408097291 */ /* 0x008fe4000f8408ff */
[----:B------:R-:W-:Y:S02]  /*0330*/  UIADD3 UR14, UP1, UPT, UR14, 0x40, URZ ;  /* 0x000000400e0e7890 */ /* 0x000fe4000ff3e0ff */
[----:B------:R-:W-:Y:S01]  /*0340*/  ULEA.HI.X UR13, UR8, UR21, UR13, 0x1, UP2 ;  /* 0x00000015080d7291 */ /* 0x000fe200090f0c0d */
[----:B-1----:R-:W-:Y:S01]  /*0350*/  LOP3.LUT R2, R5, 0x3, RZ, 0xc0, !PT ;  /* 0x0000000305027812 */ /* 0x002fe200078ec0ff */
[----:B------:R-:W-:Y:S01]  /*0360*/  UIADD3.X UR15, UPT, UPT, URZ, UR15, URZ, UP1, !UPT ;  /* 0x0000000fff0f7290 */ /* 0x000fe20008ffe4ff */
[----:B------:R-:W-:Y:S01]  /*0370*/  SHF.R.U32.HI R5, RZ, 0x2, R5 ;  /* 0x00000002ff057819 */ /* 0x000fe20000011605 */
[----:B------:R-:W-:Y:S01]  /*0380*/  UMOV UR7, UR4 ;  /* 0x0000000400077c82 */ /* 0x000fe20008000000 */
[----:B------:R-:W-:-:S03]  /*0390*/  UMOV UR8, UR5 ;  /* 0x0000000500087c82 */ /* 0x000fc60008000000 */
[----:B------:R-:W-:-:S04]  /*03a0*/  IMAD.WIDE.U32 R2, R5, UR24, R2 ;  /* 0x0000001805027c25 */ /* 0x000fc8000f8e0002 */
[C---:B------:R-:W-:Y:S01]  /*03b0*/  IMAD.SHL.U32 R16, R2.reuse, 0x4, RZ ;  /* 0x0000000402107824 */ /* 0x040fe200078e00ff */
[----:B------:R-:W-:-:S07]  /*03c0*/  SHF.L.U64.HI R0, R2, 0x2, R3 ;  /* 0x0000000202007819 */ /* 0x000fce0000010203 */
.L_x_2:
[C---:B------:R-:W-:Y:S01]  /*03d0*/  IADD3 R18, P0, PT, R16.reuse, UR9, RZ ;  /* 0x0000000910127c10 */ /* 0x040fe2000ff1e0ff */
[----:B------:R-:W-:Y:S01]  /*03e0*/  IMAD.U32 R13, RZ, RZ, UR12 ;  /* 0x0000000cff0d7e24 */ /* 0x000fe2000f8e00ff */
[----:B------:R-:W-:Y:S01]  /*03f0*/  IADD3 R28, P1, PT, R16, UR14, RZ ;  /* 0x0000000e101c7c10 */ /* 0x000fe2000ff3e0ff */
[----:B------:R-:W-:Y:S01]  /*0400*/  IMAD.U32 R15, RZ, RZ, UR12 ;  /* 0x0000000cff0f7e24 */ /* 0x000fe2000f8e00ff */
[C---:B------:R-:W-:Y:S02]  /*0410*/  IADD3.X R19, PT, PT, R0.reuse, UR13, RZ, P0, !PT ;  /* 0x0000000d00137c10 */ /* 0x040fe400087fe4ff */
[----:B------:R-:W-:Y:S01]  /*0420*/  IADD3.X R29, PT, PT, R0, UR15, RZ, P1, !PT ;  /* 0x0000000f001d7c10 */ /* 0x000fe20008ffe4ff */
[----:B------:R-:W-:Y:S02]  /*0430*/  IMAD.WIDE.U32 R12, R13, 0x10, R18 ;  /* 0x000000100d0c7825 */ /* 0x000fe400078e0012 */
[----:B0-----:R-:W2:Y:S02]  /*0440*/  LDG.E R4, desc[UR22][R18.64] ;  /* 0x0000001612047981 */ /* 0x001ea4000c1e1900 */
[----:B------:R-:W-:-:S02]  /*0450*/  IMAD.WIDE.U32 R14, R15, 0x10, R28 ;  /* 0x000000100f0e7825 */ /* 0x000fc400078e001c */
[----:B------:R-:W2:Y:S04]  /*0460*/  LDG.E R20, desc[UR22][R28.64+-0x40] ;  /* 0xffffc0161c147981 */ /* 0x000ea8000c1e1900 */
[----:B------:R-:W2:Y:S04]  /*0470*/  LDG.E R21, desc[UR22][R28.64+-0x30] ;  /* 0xffffd0161c157981 */ /* 0x000ea8000c1e1900 */
[----:B------:R-:W2:Y:S04]  /*0480*/  LDG.E R6, desc[UR22][R18.64+0x10] ;  /* 0x0000101612067981 */ /* 0x000ea8000c1e1900 */
[----:B------:R-:W2:Y:S04]  /*0490*/  LDG.E R5, desc[UR22][R12.64] ;  /* 0x000000160c057981 */ /* 0x000ea8000c1e1900 */
[----:B------:R-:W2:Y:S04]  /*04a0*/  LDG.E R7, desc[UR22][R12.64+0x10] ;  /* 0x000010160c077981 */ /* 0x000ea8000c1e1900 */
[----:B------:R-:W3:Y:S04]  /*04b0*/  LDG.E R10, desc[UR22][R14.64+-0x40] ;  /* 0xffffc0160e0a7981 */ /* 0x000ee8000c1e1900 */
[----:B------:R-:W3:Y:S04]  /*04c0*/  LDG.E R11, desc[UR22][R14.64+-0x30] ;  /* 0xffffd0160e0b7981 */ /* 0x000ee8000c1e1900 */
[----:B------:R-:W4:Y:S04]  /*04d0*/  LDG.E R2, desc[UR22][R28.64+-0x20] ;  /* 0xffffe0161c027981 */ /* 0x000f28000c1e1900 */
[----:B------:R-:W4:Y:S04]  /*04e0*/  LDG.E R3, desc[UR22][R28.64+-0x10] ;  /* 0xfffff0161c037981 */ /* 0x000f28000c1e1900 */
[----:B------:R-:W5:Y:S04]  /*04f0*/  LDG.E R22, desc[UR22][R28.64] ;  /* 0x000000161c167981 */ /* 0x000f68000c1e1900 */
[----:B------:R-:W5:Y:S04]  /*0500*/  LDG.E R23, desc[UR22][R28.64+0x10] ;  /* 0x000010161c177981 */ /* 0x000f68000c1e1900 */
[----:B------:R-:W5:Y:S04]  /*0510*/  LDG.E R24, desc[UR22][R14.64] ;  /* 0x000000160e187981 */ /* 0x000f68000c1e1900 */
[----:B------:R-:W5:Y:S01]  /*0520*/  LDG.E R25, desc[UR22][R14.64+0x10] ;  /* 0x000010160e197981 */ /* 0x000f62000c1e1900 */
[C---:B--2---:R-:W-:Y:S03]  /*0530*/  HMMA.16816.F16 R20, R4.reuse, R20, R26 ;  /* 0x000000140414723c */ /* 0x044fe6000000081a */
[----:B------:R-:W2:Y:S04]  /*0540*/  LDG.E R26, desc[UR22][R28.64+0x20] ;  /* 0x000020161c1a7981 */ /* 0x000ea8000c1e1900 */
[----:B------:R-:W2:Y:S01]  /*0550*/  LDG.E R27, desc[UR22][R28.64+0x30] ;  /* 0x000030161c1b7981 */ /* 0x000ea2000c1e1900 */
[----:B---3--:R-:W-:Y:S03]  /*0560*/  HMMA.16816.F16 R10, R4, R10, R8 ;  /* 0x0000000a040a723c */ /* 0x008fe60000000808 */
[----:B------:R-:W4:Y:S04]  /*0570*/  LDG.E R4, desc[UR22][R18.64+0x20] ;  /* 0x0000201612047981 */ /* 0x000f28000c1e1900 */
[----:B------:R-:W4:Y:S04]  /*0580*/  LDG.E R6, desc[UR22][R18.64+0x30] ;  /* 0x0000301612067981 */ /* 0x000f28000c1e1900 */
[----:B------:R-:W4:Y:S04]  /*0590*/  LDG.E R5, desc[UR22][R12.64+0x20] ;  /* 0x000020160c057981 */ /* 0x000f28000c1e1900 */
[----:B------:R-:W4:Y:S04]  /*05a0*/  LDG.E R7, desc[UR22][R12.64+0x30] ;  /* 0x000030160c077981 */ /* 0x000f28000c1e1900 */
[----:B------:R-:W3:Y:S04]  /*05b0*/  LDG.E R8, desc[UR22][R14.64+-0x20] ;  /* 0xffffe0160e087981 */ /* 0x000ee8000c1e1900 */
[----:B------:R-:W3:Y:S01]  /*05c0*/  LDG.E R9, desc[UR22][R14.64+-0x10] ;  /* 0xfffff0160e097981 */ /* 0x000ee2000c1e1900 */
[C---:B----4-:R-:W-:Y:S08]  /*05d0*/  HMMA.16816.F16 R20, R4.reuse, R2, R20 ;  /* 0x000000020414723c */ /* 0x050ff00000000814 */
[----:B---3--:R-:W-:Y:S01]  /*05e0*/  HMMA.16816.F16 R2, R4, R8, R10 ;  /* 0x000000080402723c */ /* 0x008fe2000000080a */
[----:B------:R-:W5:Y:S04]  /*05f0*/  LDG.E R4, desc[UR22][R18.64+0x40] ;  /* 0x0000401612047981 */ /* 0x000f68000c1e1900 */
[----:B------:R-:W5:Y:S04]  /*0600*/  LDG.E R6, desc[UR22][R18.64+0x50] ;  /* 0x0000501612067981 */ /* 0x000f68000c1e1900 */
[----:B------:R-:W5:Y:S04]  /*0610*/  LDG.E R5, desc[UR22][R12.64+0x40] ;  /* 0x000040160c057981 */ /* 0x000f68000c1e1900 */
[----:B------:R-:W5:Y:S04]  /*0620*/  LDG.E R7, desc[UR22][R12.64+0x50] ;  /* 0x000050160c077981 */ /* 0x000f68000c1e1900 */
[----:B------:R-:W2:Y:S04]  /*0630*/  LDG.E R8, desc[UR22][R18.64+0x60] ;  /* 0x0000601612087981 */ /* 0x000ea8000c1e1900 */
[----:B------:R-:W2:Y:S04]  /*0640*/  LDG.E R10, desc[UR22][R18.64+0x70] ;  /* 0x00007016120a7981 */ /* 0x000ea8000c1e1900 */
[----:B------:R-:W2:Y:S04]  /*0650*/  LDG.E R9, desc[UR22][R12.64+0x60] ;  /* 0x000060160c097981 */ /* 0x000ea8000c1e1900 */
[----:B------:R-:W2:Y:S04]  /*0660*/  LDG.E R11, desc[UR22][R12.64+0x70] ;  /* 0x000070160c0b7981 */ /* 0x000ea8000c1e1900 */
[----:B------:R-:W3:Y:S04]  /*0670*/  LDG.E R18, desc[UR22][R14.64+0x20] ;  /* 0x000020160e127981 */ /* 0x000ee8000c1e1900 */
[----:B------:R-:W3:Y:S01]  /*0680*/  LDG.E R19, desc[UR22][R14.64+0x30] ;  /* 0x000030160e137981 */ /* 0x000ee2000c1e1900 */
[----:B------:R-:W-:-:S04]  /*0690*/  UIADD3 UR7, UP1, UPT, UR7, -0x4, URZ ;  /* 0xfffffffc07077890 */ /* 0x000fc8000ff3e0ff */
[----:B------:R-:W-:Y:S02]  /*06a0*/  UIADD3.X UR8, UPT, UPT, UR8, -0x1, URZ, UP1, !UPT ;  /* 0xffffffff08087890 */ /* 0x000fe40008ffe4ff */
[----:B------:R-:W-:-:S04]  /*06b0*/  UISETP.NE.U32.AND UP1, UPT, UR7, URZ, UPT ;  /* 0x000000ff0700728c */ /* 0x000fc8000bf25070 */
[----:B------:R-:W-:Y:S02]  /*06c0*/  UISETP.NE.AND.EX UP1, UPT, UR8, URZ, UPT, UP1 ;  /* 0x000000ff0800728c */ /* 0x000fe4000bf25310 */
[----:B------:R-:W-:Y:S02]  /*06d0*/  UIADD3 UR14, UP2, UPT, UR14, 0x80, URZ ;  /* 0x000000800e0e7890 */ /* 0x000fe4000ff5e0ff */
[----:B------:R-:W-:Y:S02]  /*06e0*/  UIADD3 UR9, UP3, UPT, UR9, 0x80, URZ ;  /* 0x0000008009097890 */ /* 0x000fe4000ff7e0ff */
[----:B------:R-:W-:Y:S02]  /*06f0*/  UIADD3.X UR15, UPT, UPT, URZ, UR15, URZ, UP2, !UPT ;  /* 0x0000000fff0f7290 */ /* 0x000fe400097fe4ff */
[----:B------:R-:W-:Y:S01]  /*0700*/  UIADD3.X UR13, UPT, UPT, URZ, UR13, URZ, UP3, !UPT ;  /* 0x0000000dff0d7290 */ /* 0x000fe20009ffe4ff */
[C---:B-----5:R-:W-:Y:S08]  /*0710*/  HMMA.16816.F16 R20, R4.reuse, R22, R20 ;  /* 0x000000160414723c */ /* 0x060ff00000000814 */
[----:B------:R-:W-:-:S12]  /*0720*/  HMMA.16816.F16 R2, R4, R24, R2 ;  /* 0x000000180402723c */ /* 0x000fd80000000802 */
[C---:B--2---:R-:W-:Y:S08]  /*0730*/  HMMA.16816.F16 R26, R8.reuse, R26, R20 ;  /* 0x0000001a081a723c */ /* 0x044ff00000000814 */
[----:B---3--:R-:W-:Y:S01]  /*0740*/  HMMA.16816.F16 R8, R8, R18, R2 ;  /* 0x000000120808723c */ /* 0x008fe20000000802 */
[----:B------:R-:W-:-:S04]  /*0750*/  NOP ;  /* 0x0000000000007918 */ /* 0x000fc80000000000 */
[----:B------:R-:W-:-:S15]  /*0760*/  BRA.U UP1, `(.L_x_2) ;  /* 0xfffffffd01187547 */ /* 0x000fde000b83ffff */
.L_x_1:
[----:B------:R-:W-:Y:S05]  /*0770*/  BRA.U !UP0, `(.L_x_0) ;  /* 0x0000000108d47547 */ /* 0x000fea000b800000 */
[----:B------:R-:W1:Y:S01]  /*0780*/  S2R R0, SR_LANEID ;  /* 0x0000000000007919 */ /* 0x000e620000000000 */
[----:B------:R-:W2:Y:S01]  /*0790*/  LDCU UR20, c[0x0][0x3a4] ;  /* 0x00007480ff1477ac */ /* 0x000ea20008000800 */
[----:B------:R-:W-:Y:S01]  /*07a0*/  IMAD.MOV.U32 R3, RZ, RZ, RZ ;  /* 0x000000ffff037224 */ /* 0x000fe200078e00ff */
[----:B------:R-:W3:Y:S01]  /*07b0*/  LDCU.64 UR16, c[0x0][0x390] ;  /* 0x00007200ff1077ac */ /* 0x000ee20008000a00 */
[----:B------:R-:W4:Y:S01]  /*07c0*/  LDCU.64 UR18, c[0x0][0x388] ;  /* 0x00007100ff1277ac */ /* 0x000f220008000a00 */
[----:B------:R-:W-:Y:S02]  /*07d0*/  UIMAD.WIDE.U32 UR8, UR10, UR12, URZ ;  /* 0x0000000c0a0872a5 */ /* 0x000fe4000f8e00ff */
[----:B------:R-:W-:Y:S02]  /*07e0*/  USHF.L.U64.HI UR14, UR4, 0x5, UR5 ;  /* 0x00000005040e7899 */ /* 0x000fe40008010205 */
[----:B------:R-:W-:Y:S02]  /*07f0*/  USHF.L.U32 UR13, UR4, 0x5, URZ ;  /* 0x00000005040d7899 */ /* 0x000fe400080006ff */
[----:B------:R-:W-:-:S02]  /*0800*/  UIMAD.WIDE.U32 UR4, UR11, UR12, URZ ;  /* 0x0000000c0b0472a5 */ /* 0x000fc4000f8e00ff */
[----:B------:R-:W-:Y:S02]  /*0810*/  USHF.R.U32.HI UR21, URZ, 0x1, UR12 ;  /* 0x00000001ff157899 */ /* 0x000fe4000801160c */
[----:B--2---:R-:W-:Y:S02]  /*0820*/  UIMAD UR15, UR10, UR20, UR9 ;  /* 0x000000140a0f72a4 */ /* 0x004fe4000f8e0209 */
[----:B------:R-:W-:Y:S02]  /*0830*/  UIMAD UR9, UR11, UR20, UR5 ;  /* 0x000000140b0972a4 */ /* 0x000fe4000f8e0205 */
[----:B------:R-:W-:Y:S02]  /*0840*/  ULEA UR7, UP0, UR8, UR13, 0x1 ;  /* 0x0000000d08077291 */ /* 0x000fe4000f8008ff */
[----:B------:R-:W-:Y:S02]  /*0850*/  ULEA UR5, UP1, UR4, UR13, 0x5 ;  /* 0x0000000d04057291 */ /* 0x000fe4000f8228ff */
[----:B------:R-:W-:Y:S01]  /*0860*/  ULEA.HI.X UR8, UR8, UR14, UR15, 0x1, UP0 ;  /* 0x0000000e08087291 */ /* 0x000fe200080f0c0f */
[----:B-1----:R-:W-:Y:S01]  /*0870*/  LOP3.LUT R2, R0, 0x3, RZ, 0xc0, !PT ;  /* 0x0000000300027812 */ /* 0x002fe200078ec0ff */
[----:B------:R-:W-:Y:S01]  /*0880*/  ULEA.HI.X UR9, UR4, UR14, UR9, 0x5, UP1 ;  /* 0x0000000e04097291 */ /* 0x000fe200088f2c09 */
[----:B------:R-:W-:Y:S01]  /*0890*/  SHF.R.U32.HI R5, RZ, 0x2, R0 ;  /* 0x00000002ff057819 */ /* 0x000fe20000011600 */
[----:B---3--:R-:W-:-:S02]  /*08a0*/  UIADD3 UR7, UP0, UPT, UR7, UR16, URZ ;  /* 0x0000001007077290 */ /* 0x008fc4000ff1e0ff */
[----:B----4-:R-:W-:Y:S02]  /*08b0*/  UIADD3 UR4, UP1, UPT, UR5, UR18, URZ ;  /* 0x0000001205047290 */ /* 0x010fe4000ff3e0ff */
[----:B------:R-:W-:Y:S01]  /*08c0*/  IMAD.WIDE.U32 R2, R5, UR21, R2 ;  /* 0x0000001505027c25 */ /* 0x000fe2000f8e0002 */
[----:B------:R-:W-:Y:S02]  /*08d0*/  UIADD3.X UR8, UPT, UPT, UR8, UR17, URZ, UP0, !UPT ;  /* 0x0000001108087290 */ /* 0x000fe400087fe4ff */
[----:B------:R-:W-:Y:S01]  /*08e0*/  UIADD3.X UR5, UPT, UPT, UR9, UR19, URZ, UP1, !UPT ;  /* 0x0000001309057290 */ /* 0x000fe20008ffe4ff */
[C---:B------:R-:W-:Y:S01]  /*08f0*/  IMAD.SHL.U32 R0, R2.reuse, 0x4, RZ ;  /* 0x0000000402007824 */ /* 0x040fe200078e00ff */
[----:B------:R-:W-:-:S10]  /*0900*/  SHF.L.U64.HI R20, R2, 0x2, R3 ;  /* 0x0000000202147819 */ /* 0x000fd40000010203 */
.L_x_3:
        /* <DEDUP_REMOVED lines=24> */
[C---:B--2---:R-:W-:Y:S08]  /*0a90*/  HMMA.16816.F16 R26, R4.reuse, R16, R26 ;  /* 0x00000010041a723c */ /* 0x044ff0000000081a */
[----:B---3--:R-:W-:Y:S01]  /*0aa0*/  HMMA.16816.F16 R8, R4, R18, R8 ;  /* 0x000000120408723c */ /* 0x008fe20000000808 */
[----:B------:R-:W-:-:S04]  /*0ab0*/  NOP ;  /* 0x0000000000007918 */ /* 0x000fc80000000000 */
[----:B------:R-:W-:-:S15]  /*0ac0*/  BRA.U UP0, `(.L_x_3) ;  /* 0xfffffffd00907547 */ /* 0x000fde000b83ffff */
.L_x_0:
[----:B------:R-:W1:Y:S01]  /*0ad0*/  S2R R2, SR_LANEID ;  /* 0x0000000000027919 */ /* 0x000e620000000000 */
[----:B------:R-:W2:Y:S01]  /*0ae0*/  LDC.64 R10, c[0x0][0x3a8] ;  /* 0x0000ea00ff0a7b82 */ /* 0x000ea20000000a00 */
[----:B------:R-:W-:Y:S01]  /*0af0*/  USHF.L.U32 UR11, UR11, 0x4, URZ ;  /* 0x000000040b0b7899 */ /* 0x000fe200080006ff */
[----:B------:R-:W-:Y:S02]  /*0b00*/  IMAD.U32 R4, RZ, RZ, UR10 ;  /* 0x0000000aff047e24 */ /* 0x000fe4000f8e00ff */
[----:B------:R-:W-:Y:S02]  /*0b10*/  IMAD.MOV.U32 R5, RZ, RZ, RZ ;  /* 0x000000ffff057224 */ /* 0x000fe400078e00ff */
[----:B------:R-:W-:Y:S02]  /*0b20*/  IMAD.MOV.U32 R3, RZ, RZ, RZ ;  /* 0x000000ffff037224 */ /* 0x000fe400078e00ff */
[----:B------:R-:W3:Y:S01]  /*0b30*/  LDC.64 R12, c[0x0][0x380] ;  /* 0x0000e000ff0c7b82 */ /* 0x000ee20000000a00 */
[----:B--2---:R-:W-:Y:S01]  /*0b40*/  SHF.R.U32.HI R7, RZ, 0x1, R10 ;  /* 0x00000001ff077819 */ /* 0x004fe2000001160a */
[----:B------:R-:W-:-:S04]  /*0b50*/  IMAD.WIDE.U32 R4, R10, UR11, R4 ;  /* 0x0000000b0a047c25 */ /* 0x000fc8000f8e0004 */
[----:B------:R-:W-:Y:S01]  /*0b60*/  IMAD R11, R11, UR11, R5 ;  /* 0x0000000b0b0b7c24 */ /* 0x000fe2000f8e0205 */
[----:B-1----:R-:W-:Y:S02]  /*0b70*/  SHF.R.U32.HI R0, RZ, 0x2, R2 ;  /* 0x00000002ff007819 */ /* 0x002fe40000011602 */
[----:B------:R-:W-:Y:S02]  /*0b80*/  LOP3.LUT R2, R2, 0x3, RZ, 0xc0, !PT ;  /* 0x0000000302027812 */ /* 0x000fe400078ec0ff */
[----:B---3--:R-:W-:-:S03]  /*0b90*/  LEA R5, P0, R4, R12, 0x1 ;  /* 0x0000000c04057211 */ /* 0x008fc600078008ff */
[----:B------:R-:W-:Y:S01]  /*0ba0*/  IMAD.WIDE.U32 R2, R0, R7, R2 ;  /* 0x0000000700027225 */ /* 0x000fe200078e0002 */
[----:B------:R-:W-:Y:S02]  /*0bb0*/  LEA.HI.X R11, R4, R13, R11, 0x1, P0 ;  /* 0x0000000d040b7211 */ /* 0x000fe400000f0c0b */
[----:B------:R-:W-:-:S04]  /*0bc0*/  LEA R4, P0, R2, R5, 0x2 ;  /* 0x0000000502047211 */ /* 0x000fc800078010ff */
[----:B------:R-:W-:-:S03]  /*0bd0*/  LEA.HI.X R5, R2, R11, R3, 0x2, P0 ;  /* 0x0000000b02057211 */ /* 0x000fc600000f1403 */
[----:B------:R-:W-:Y:S02]  /*0be0*/  IMAD.WIDE.U32 R2, R7, 0x20, R4 ;  /* 0x0000002007027825 */ /* 0x000fe400078e0004 */
[----:B0-----:R-:W-:Y:S04]  /*0bf0*/  STG.E desc[UR22][R4.64], R26 ;  /* 0x0000001a04007986 */ /* 0x001fe8000c101916 */
[----:B------:R-:W-:Y:S04]  /*0c00*/  STG.E desc[UR22][R2.64], R27 ;  /* 0x0000001b02007986 */ /* 0x000fe8000c101916 */
[----:B------:R-:W-:Y:S04]  /*0c10*/  STG.E desc[UR22][R4.64+0x10], R8 ;  /* 0x0000100804007986 */ /* 0x000fe8000c101916 */
[----:B------:R-:W-:Y:S01]  /*0c20*/  STG.E desc[UR22][R2.64+0x10], R9 ;  /* 0x0000100902007986 */ /* 0x000fe2000c101916 */
[----:B------:R-:W-:Y:S05]  /*0c30*/  EXIT ;  /* 0x000000000000794d */ /* 0x000fea0003800000 */
.L_x_4:
[----:B------:R-:W-:-:S00]  /*0c40*/  BRA `(.L_x_4) ;  /* 0xfffffffc00fc7947 */ /* 0x000fc0000383ffff */
[----:B------:R-:W-:-:S00]  /*0c50*/  NOP ;  /* 0x0000000000007918 */ /* 0x000fc00000000000 */
        /* <DEDUP_REMOVED lines=10> */
.L_x_12:


//--------------------- .text._Z9mulKernelPfS_S_iii --------------------------
	.section	.text._Z9mulKernelPfS_S_iii,"ax",@progbits
	.align	128
        .global         _Z9mulKernelPfS_S_iii
        .type           _Z9mulKernelPfS_S_iii,@function
        .size           _Z9mulKernelPfS_S_iii,(.L_x_13 - _Z9mulKernelPfS_S_iii)
        .other          _Z9mulKernelPfS_S_iii,@"STO_CUDA_ENTRY STV_DEFAULT"
_Z9mulKernelPfS_S_iii:
.text._Z9mulKernelPfS_S_iii:
[----:B------:R-:W-:Y:S01]  /*0000*/  LDC R1, c[0x0][0x37c] ;  /* 0x0000df00ff017b82 */ /* 0x000fe20000000800 */
[----:B------:R-:W0:Y:S07]  /*0010*/  S2R R0, SR_TID.X ;  /* 0x0000000000007919 */ /* 0x000e2e0000002100 */
[----:B------:R-:W0:Y:S01]  /*0020*/  S2UR UR6, SR_CTAID.X ;  /* 0x00000000000679c3 */ /* 0x000e220000002500 */
[----:B------:R-:W1:Y:S01]  /*0030*/  LDCU UR4, c[0x0][0x3a0] ;  /* 0x00007400ff0477ac */ /* 0x000e620008000800 */
[----:B------:R-:W1:Y:S06]  /*0040*/  LDCU UR5, c[0x0][0x398] ;  /* 0x00007300ff0577ac */ /* 0x000e6c0008000800 */
[----:B------:R-:W0:Y:S01]  /*0050*/  LDC R5, c[0x0][0x360] ;  /* 0x0000d800ff057b82 */ /* 0x000e220000000800 */
[----:B-1----:R-:W-:Y:S01]  /*0060*/  UIMAD UR4, UR4, UR5, URZ ;  /* 0x00000005040472a4 */ /* 0x002fe2000f8e02ff */
[----:B0-----:R-:W-:-:S05]  /*0070*/  IMAD R0, R5, UR6, R0 ;  /* 0x0000000605007c24 */ /* 0x001fca000f8e0200 */
[----:B------:R-:W-:-:S13]  /*0080*/  ISETP.GE.AND P0, PT, R0, UR4, PT ;  /* 0x0000000400007c0c */ /* 0x000fda000bf06270 */
[----:B------:R-:W-:Y:S05]  /*0090*/  @P0 EXIT ;  /* 0x000000000000094d */ /* 0x000fea0003800000 */
[----:B------:R-:W0:Y:S02]  /*00a0*/  LDC R4, c[0x0][0x39c] ;  /* 0x0000e700ff047b82 */ /* 0x000e240000000800 */
[----:B0-----:R-:W-:-:S13]  /*00b0*/  ISETP.GE.AND P0, PT, R4, 0x1, PT ;  /* 0x000000010400780c */ /* 0x001fda0003f06270 */
[----:B------:R-:W-:Y:S05]  /*00c0*/  @!P0 EXIT ;  /* 0x000000000000894d */ /* 0x000fea0003800000 */
[----:B------:R-:W0:Y:S01]  /*00d0*/  LDCU UR5, c[0x0][0x370] ;  /* 0x00006e00ff0577ac */ /* 0x000e220008000800 */
[C---:B------:R-:W-:Y:S02]  /*00e0*/  LOP3.LUT R2, R4.reuse, 0x7ffffff8, RZ, 0xc0, !PT ;  /* 0x7ffffff804027812 */ /* 0x040fe400078ec0ff */
[C---:B------:R-:W-:Y:S01]  /*00f0*/  LOP3.LUT R3, R4.reuse, 0x7, RZ, 0xc0, !PT ;  /* 0x0000000704037812 */ /* 0x040fe200078ec0ff */
[----:B------:R-:W1:Y:S01]  /*0100*/  LDCU.64 UR6, c[0x0][0x358] ;  /* 0x00006b00ff0677ac */ /* 0x000e620008000a00 */
[----:B------:R-:W-:Y:S02]  /*0110*/  LOP3.LUT R4, R4, 0x3, RZ, 0xc0, !PT ;  /* 0x0000000304047812 */ /* 0x000fe400078ec0ff */
[----:B------:R-:W-:Y:S01]  /*0120*/  IADD3 R6, PT, PT, -R2, RZ, RZ ;  /* 0x000000ff02067210 */ /* 0x000fe20007ffe1ff */
[----:B0-----:R-:W-:-:S07]  /*0130*/  IMAD R5, R5, UR5, RZ ;  /* 0x0000000505057c24 */ /* 0x001fce000f8e02ff */
.L_x_9:
[----:B012---:R-:W0:Y:S08]  /*0140*/  LDC.64 R14, c[0x0][0x380] ;  /* 0x0000e000ff0e7b82 */ /* 0x007e300000000a00 */
[----:B------:R-:W2:Y:S01]  /*0150*/  LDC R9, c[0x0][0x3a0] ;  /* 0x0000e800ff097b82 */ /* 0x000ea20000000800 */
[----:B0-----:R-:W-:-:S05]  /*0160*/  IMAD.WIDE R14, R0, 0x4, R14 ;  /* 0x00000004000e7825 */ /* 0x001fca00078e020e */
[----:B-1---5:R0:W5:Y:S01]  /*0170*/  LDG.E R21, desc[UR6][R14.64] ;  /* 0x000000060e157981 */ /* 0x022162000c1e1900 */
[----:B------:R-:W-:Y:S02]  /*0180*/  IABS R12, R0 ;  /* 0x00000000000c7213 */ /* 0x000fe40000000000 */
[----:B--2---:R-:W-:-:S04]  /*0190*/  IABS R8, R9 ;  /* 0x0000000900087213 */ /* 0x004fc80000000000 */
[----:B------:R-:W1:Y:S08]  /*01a0*/  I2F.RP R7, R8 ;  /* 0x0000000800077306 */ /* 0x000e700000209400 */
[----:B-1----:R-:W1:Y:S02]  /*01b0*/  MUFU.RCP R7, R7 ;  /* 0x0000000700077308 */ /* 0x002e640000001000 */
[----:B-1----:R-:W-:-:S06]  /*01c0*/  IADD3 R10, PT, PT, R7, 0xffffffe, RZ ;  /* 0x0ffffffe070a7810 */ /* 0x002fcc0007ffe0ff */
[----:B------:R1:W2:Y:S02]  /*01d0*/  F2I.FTZ.U32.TRUNC.NTZ R11, R10 ;  /* 0x0000000a000b7305 */ /* 0x0002a4000021f000 */
[----:B-1----:R-:W-:Y:S01]  /*01e0*/  HFMA2 R10, -RZ, RZ, 0, 0 ;  /* 0x00000000ff0a7431 */ /* 0x002fe200000001ff */
[----:B--2---:R-:W-:-:S05]  /*01f0*/  IADD3 R13, PT, PT, RZ, -R11, RZ ;  /* 0x8000000bff0d7210 */ /* 0x004fca0007ffe0ff */
[----:B------:R-:W-:-:S04]  /*0200*/  IMAD R13, R13, R8, RZ ;  /* 0x000000080d0d7224 */ /* 0x000fc800078e02ff */
[----:B------:R-:W-:-:S06]  /*0210*/  IMAD.HI.U32 R11, R11, R13, R10 ;  /* 0x0000000d0b0b7227 */ /* 0x000fcc00078e000a */
[----:B------:R-:W-:-:S05]  /*0220*/  IMAD.HI.U32 R11, R11, R12, RZ ;  /* 0x0000000c0b0b7227 */ /* 0x000fca00078e00ff */
[----:B------:R-:W-:-:S05]  /*0230*/  IADD3 R7, PT, PT, -R11, RZ, RZ ;  /* 0x000000ff0b077210 */ /* 0x000fca0007ffe1ff */
[----:B------:R-:W-:-:S05]  /*0240*/  IMAD R7, R8, R7, R12 ;  /* 0x0000000708077224 */ /* 0x000fca00078e020c */
[----:B------:R-:W-:-:S13]  /*0250*/  ISETP.GT.U32.AND P2, PT, R8, R7, PT ;  /* 0x000000070800720c */ /* 0x000fda0003f44070 */
[-C--:B------:R-:W-:Y:S02]  /*0260*/  @!P2 IADD3 R7, PT, PT, R7, -R8.reuse, RZ ;  /* 0x800000080707a210 */ /* 0x080fe40007ffe0ff */
[----:B------:R-:W-:Y:S02]  /*0270*/  @!P2 IADD3 R11, PT, PT, R11, 0x1, RZ ;  /* 0x000000010b0ba810 */ /* 0x000fe40007ffe0ff */
[----:B------:R-:W-:Y:S02]  /*0280*/  ISETP.GE.U32.AND P0, PT, R7, R8, PT ;  /* 0x000000080700720c */ /* 0x000fe40003f06070 */
[----:B------:R-:W1:Y:S01]  /*0290*/  LDC R8, c[0x0][0x39c] ;  /* 0x0000e700ff087b82 */ /* 0x000e620000000800 */
[----:B------:R-:W-:Y:S02]  /*02a0*/  LOP3.LUT R7, R0, R9, RZ, 0x3c, !PT ;  /* 0x0000000900077212 */ /* 0x000fe400078e3cff */
[----:B------:R-:W-:Y:S02]  /*02b0*/  ISETP.NE.AND P2, PT, R9, RZ, PT ;  /* 0x000000ff0900720c */ /* 0x000fe40003f45270 */
[----:B------:R-:W-:-:S02]  /*02c0*/  ISETP.GE.AND P1, PT, R7, RZ, PT ;  /* 0x000000ff0700720c */ /* 0x000fc40003f26270 */
[----:B------:R-:W-:-:S04]  /*02d0*/  MOV R7, RZ ;  /* 0x000000ff00077202 */ /* 0x000fc80000000f00 */
[----:B------:R-:W-:-:S07]  /*02e0*/  @P0 IADD3 R11, PT, PT, R11, 0x1, RZ ;  /* 0x000000010b0b0810 */ /* 0x000fce0007ffe0ff */
[----:B------:R-:W-:Y:S02]  /*02f0*/  @!P1 IADD3 R11, PT, PT, -R11, RZ, RZ ;  /* 0x000000ff0b0b9210 */ /* 0x000fe40007ffe1ff */
[----:B------:R-:W-:Y:S02]  /*0300*/  @!P2 LOP3.LUT R11, RZ, R9, RZ, 0x33, !PT ;  /* 0x00000009ff0ba212 */ /* 0x000fe400078e33ff */
[----:B-1----:R-:W-:-:S03]  /*0310*/  ISETP.GE.U32.AND P0, PT, R8, 0x8, PT ;  /* 0x000000080800780c */ /* 0x002fc60003f06070 */
[C---:B------:R-:W-:Y:S01]  /*0320*/  IMAD R10, R11.reuse, R8, RZ ;  /* 0x000000080b0a7224 */ /* 0x040fe200078e02ff */
[----:B------:R-:W-:-:S05]  /*0330*/  IADD3 R12, PT, PT, -R11, RZ, RZ ;  /* 0x000000ff0b0c7210 */ /* 0x000fca0007ffe1ff */
[----:B------:R-:W-:-:S04]  /*0340*/  IMAD R12, R9, R12, R0 ;  /* 0x0000000c090c7224 */ /* 0x000fc800078e0200 */
[----:B0-----:R-:W-:Y:S05]  /*0350*/  @!P0 BRA `(.L_x_5) ;  /* 0x0000000000d08947 */ /* 0x001fea0003800000 */
[----:B------:R-:W-:Y:S02]  /*0360*/  MOV R13, R10 ;  /* 0x0000000a000d7202 */ /* 0x000fe40000000f00 */
[----:B------:R-:W-:Y:S02]  /*0370*/  MOV R11, R12 ;  /* 0x0000000c000b7202 */ /* 0x000fe40000000f00 */
[----:B------:R-:W-:-:S07]  /*0380*/  MOV R7, R6 ;  /* 0x0000000600077202 */ /* 0x000fce0000000f00 */
.L_x_6:
[----:B------:R-:W0:Y:S08]  /*0390*/  LDC.64 R18, c[0x0][0x388] ;  /* 0x0000e200ff127b82 */ /* 0x000e300000000a00 */
[----:B-1----:R-:W1:Y:S01]  /*03a0*/  LDC.64 R16, c[0x0][0x390] ;  /* 0x0000e400ff107b82 */ /* 0x002e620000000a00 */
[----:B0-----:R-:W-:-:S04]  /*03b0*/  IMAD.WIDE R18, R13, 0x4, R18 ;  /* 0x000000040d127825 */ /* 0x001fc800078e0212 */
[----:B-1----:R-:W-:Y:S02]  /*03c0*/  IMAD.WIDE R22, R11, 0x4, R16 ;  /* 0x000000040b167825 */ /* 0x002fe400078e0210 */
[----:B------:R-:W2:Y:S04]  /*03d0*/  LDG.E R16, desc[UR6][R18.64] ;  /* 0x0000000612107981 */ /* 0x000ea8000c1e1900 */
[----:B------:R-:W2:Y:S02]  /*03e0*/  LDG.E R17, desc[UR6][R22.64] ;  /* 0x0000000616117981 */ /* 0x000ea4000c1e1900 */
[----:B--2--5:R-:W-:Y:S01]  /*03f0*/  FFMA R25, R16, R17, R21 ;  /* 0x0000001110197223 */ /* 0x024fe20000000015 */
[----:B------:R-:W-:-:S04]  /*0400*/  IMAD.WIDE R16, R9, 0x4, R22 ;  /* 0x0000000409107825 */ /* 0x000fc800078e0216 */
[----:B------:R0:W-:Y:S04]  /*0410*/  STG.E desc[UR6][R14.64], R25 ;  /* 0x000000190e007986 */ /* 0x0001e8000c101906 */
[----:B------:R-:W2:Y:S04]  /*0420*/  LDG.E R20, desc[UR6][R18.64+0x4] ;  /* 0x0000040612147981 */ /* 0x000ea8000c1e1900 */
[----:B------:R-:W2:Y:S02]  /*0430*/  LDG.E R21, desc[UR6][R16.64] ;  /* 0x0000000610157981 */ /* 0x000ea4000c1e1900 */
[----:B--2---:R-:W-:Y:S01]  /*0440*/  FFMA R27, R20, R21, R25 ;  /* 0x00000015141b7223 */ /* 0x004fe20000000019 */
[----:B------:R-:W-:-:S04]  /*0450*/  IMAD.WIDE R20, R9, 0x4, R16 ;  /* 0x0000000409147825 */ /* 0x000fc800078e0210 */
[----:B------:R1:W-:Y:S04]  /*0460*/  STG.E desc[UR6][R14.64], R27 ;  /* 0x0000001b0e007986 */ /* 0x0003e8000c101906 */
[----:B------:R-:W2:Y:S04]  /*0470*/  LDG.E R24, desc[UR6][R18.64+0x8] ;  /* 0x0000080612187981 */ /* 0x000ea8000c1e1900 */
[----:B------:R-:W2:Y:S01]  /*0480*/  LDG.E R26, desc[UR6][R20.64] ;  /* 0x00000006141a7981 */ /* 0x000ea2000c1e1900 */
[----:B------:R-:W-:-:S04]  /*0490*/  IMAD.WIDE R22, R9, 0x4, R20 ;  /* 0x0000000409167825 */ /* 0x000fc800078e0214 */
[----:B--2---:R-:W-:-:S05]  /*04a0*/  FFMA R29, R24, R26, R27 ;  /* 0x0000001a181d7223 */ /* 0x004fca000000001b */
[----:B------:R2:W-:Y:S04]  /*04b0*/  STG.E desc[UR6][R14.64], R29 ;  /* 0x0000001d0e007986 */ /* 0x0005e8000c101906 */
[----:B------:R-:W3:Y:S04]  /*04c0*/  LDG.E R24, desc[UR6][R18.64+0xc] ;  /* 0x00000c0612187981 */ /* 0x000ee8000c1e1900 */
[----:B0-----:R-:W3:Y:S01]  /*04d0*/  LDG.E R25, desc[UR6][R22.64] ;  /* 0x0000000616197981 */ /* 0x001ee2000c1e1900 */
[----:B------:R-:W-:-:S04]  /*04e0*/  IMAD.WIDE R16, R9, 0x4, R22 ;  /* 0x0000000409107825 */ /* 0x000fc800078e0216 */
[----:B---3--:R-:W-:-:S05]  /*04f0*/  FFMA R25, R24, R25, R29 ;  /* 0x0000001918197223 */ /* 0x008fca000000001d */
[----:B------:R0:W-:Y:S04]  /*0500*/  STG.E desc[UR6][R14.64], R25 ;  /* 0x000000190e007986 */ /* 0x0001e8000c101906 */
[----:B------:R-:W1:Y:S04]  /*0510*/  LDG.E R24, desc[UR6][R18.64+0x10] ;  /* 0x0000100612187981 */ /* 0x000e68000c1e1900 */
[----:B------:R-:W1:Y:S01]  /*0520*/  LDG.E R26, desc[UR6][R16.64] ;  /* 0x00000006101a7981 */ /* 0x000e62000c1e1900 */
[----:B------:R-:W-:-:S04]  /*0530*/  IMAD.WIDE R20, R9, 0x4, R16 ;  /* 0x0000000409147825 */ /* 0x000fc800078e0210 */
[----:B-1----:R-:W-:-:S05]  /*0540*/  FFMA R27, R24, R26, R25 ;  /* 0x0000001a181b7223 */ /* 0x002fca0000000019 */
[----:B------:R1:W-:Y:S04]  /*0550*/  STG.E desc[UR6][R14.64], R27 ;  /* 0x0000001b0e007986 */ /* 0x0003e8000c101906 */
[----:B------:R-:W2:Y:S04]  /*0560*/  LDG.E R24, desc[UR6][R18.64+0x14] ;  /* 0x0000140612187981 */ /* 0x000ea8000c1e1900 */
[----:B------:R-:W2:Y:S01]  /*0570*/  LDG.E R26, desc[UR6][R20.64] ;  /* 0x00000006141a7981 */ /* 0x000ea2000c1e1900 */
[----:B------:R-:W-:-:S04]  /*0580*/  IMAD.WIDE R22, R9, 0x4, R20 ;  /* 0x0000000409167825 */ /* 0x000fc800078e0214 */
[----:B--2---:R-:W-:-:S05]  /*0590*/  FFMA R29, R24, R26, R27 ;  /* 0x0000001a181d7223 */ /* 0x004fca000000001b */
[----:B------:R1:W-:Y:S04]  /*05a0*/  STG.E desc[UR6][R14.64], R29 ;  /* 0x0000001d0e007986 */ /* 0x0003e8000c101906 */
[----:B------:R-:W2:Y:S04]  /*05b0*/  LDG.E R24, desc[UR6][R18.64+0x18] ;  /* 0x0000180612187981 */ /* 0x000ea8000c1e1900 */
[----:B0-----:R-:W2:Y:S01]  /*05c0*/  LDG.E R25, desc[UR6][R22.64] ;  /* 0x0000000616197981 */ /* 0x001ea2000c1e1900 */
[----:B------:R-:W-:-:S04]  /*05d0*/  IMAD.WIDE R16, R9, 0x4, R22 ;  /* 0x0000000409107825 */ /* 0x000fc800078e0216 */
[----:B--2---:R-:W-:-:S05]  /*05e0*/  FFMA R25, R24, R25, R29 ;  /* 0x0000001918197223 */ /* 0x004fca000000001d */
[----:B------:R1:W-:Y:S04]  /*05f0*/  STG.E desc[UR6][R14.64], R25 ;  /* 0x000000190e007986 */ /* 0x0003e8000c101906 */
[----:B------:R-:W2:Y:S04]  /*0600*/  LDG.E R24, desc[UR6][R18.64+0x1c] ;  /* 0x00001c0612187981 */ /* 0x000ea8000c1e1900 */
[----:B------:R-:W2:Y:S01]  /*0610*/  LDG.E R16, desc[UR6][R16.64] ;  /* 0x0000000610107981 */ /* 0x000ea2000c1e1900 */
[----:B------:R-:W-:Y:S02]  /*0620*/  IADD3 R7, PT, PT, R7, 0x8, RZ ;  /* 0x0000000807077810 */ /* 0x000fe40007ffe0ff */
[----:B------:R-:W-:-:S02]  /*0630*/  IADD3 R13, PT, PT, R13, 0x8, RZ ;  /* 0x000000080d0d7810 */ /* 0x000fc40007ffe0ff */
[----:B------:R-:W-:Y:S02]  /*0640*/  ISETP.NE.AND P0, PT, R7, RZ, PT ;  /* 0x000000ff0700720c */ /* 0x000fe40003f05270 */
[----:B------:R-:W-:Y:S01]  /*0650*/  LEA R11, R9, R11, 0x3 ;  /* 0x0000000b090b7211 */ /* 0x000fe200078e18ff */
[----:B--2---:R-:W-:-:S05]  /*0660*/  FFMA R21, R24, R16, R25 ;  /* 0x0000001018157223 */ /* 0x004fca0000000019 */
[----:B------:R1:W-:Y:S05]  /*0670*/  STG.E desc[UR6][R14.64], R21 ;  /* 0x000000150e007986 */ /* 0x0003ea000c101906 */
[----:B------:R-:W-:Y:S05]  /*0680*/  @P0 BRA `(.L_x_6) ;  /* 0xfffffffc00400947 */ /* 0x000fea000383ffff */
[----:B------:R-:W-:-:S07]  /*0690*/  MOV R7, R2 ;  /* 0x0000000200077202 */ /* 0x000fce0000000f00 */
.L_x_5:
[----:B------:R-:W-:-:S13]  /*06a0*/  ISETP.NE.AND P0, PT, R3, RZ, PT ;  /* 0x000000ff0300720c */ /* 0x000fda0003f05270 */
[----:B------:R-:W-:Y:S05]  /*06b0*/  @!P0 BRA `(.L_x_7) ;  /* 0x0000000000ec8947 */ /* 0x000fea0003800000 */
[----:B------:R-:W-:Y:S02]  /*06c0*/  IADD3 R11, PT, PT, R3, -0x1, RZ ;  /* 0xffffffff030b7810 */ /* 0x000fe40007ffe0ff */
[----:B------:R-:W-:Y:S02]  /*06d0*/  ISETP.NE.AND P1, PT, R4, RZ, PT ;  /* 0x000000ff0400720c */ /* 0x000fe40003f25270 */
[----:B------:R-:W-:-:S13]  /*06e0*/  ISETP.GE.U32.AND P0, PT, R11, 0x3, PT ;  /* 0x000000030b00780c */ /* 0x000fda0003f06070 */
[----:B------:R-:W-:Y:S05]  /*06f0*/  @!P0 BRA `(.L_x_8) ;  /* 0x0000000000688947 */ /* 0x000fea0003800000 */
[----:B------:R-:W0:Y:S01]  /*0700*/  LDC.64 R16, c[0x0][0x388] ;  /* 0x0000e200ff107b82 */ /* 0x000e220000000a00 */
[----:B------:R-:W-:Y:S01]  /*0710*/  IADD3 R11, PT, PT, R10, R7, RZ ;  /* 0x000000070a0b7210 */ /* 0x000fe20007ffe0ff */
[----:B------:R-:W-:-:S06]  /*0720*/  IMAD R13, R7, R9, R12 ;  /* 0x00000009070d7224 */ /* 0x000fcc00078e020c */
[----:B------:R-:W2:Y:S01]  /*0730*/  LDC.64 R18, c[0x0][0x390] ;  /* 0x0000e400ff127b82 */ /* 0x000ea20000000a00 */
[----:B0-----:R-:W-:-:S05]  /*0740*/  IMAD.WIDE R16, R11, 0x4, R16 ;  /* 0x000000040b107825 */ /* 0x001fca00078e0210 */
[----:B------:R-:W3:Y:S01]  /*0750*/  LDG.E R20, desc[UR6][R16.64] ;  /* 0x0000000610147981 */ /* 0x000ee2000c1e1900 */
[----:B--2---:R-:W-:-:S05]  /*0760*/  IMAD.WIDE R18, R13, 0x4, R18 ;  /* 0x000000040d127825 */ /* 0x004fca00078e0212 */
[----:B------:R-:W3:Y:S02]  /*0770*/  LDG.E R11, desc[UR6][R18.64] ;  /* 0x00000006120b7981 */ /* 0x000ee4000c1e1900 */
[----:B---3-5:R-:W-:Y:S01]  /*0780*/  FFMA R11, R20, R11, R21 ;  /* 0x0000000b140b7223 */ /* 0x028fe20000000015 */
[----:B-1----:R-:W-:-:S04]  /*0790*/  IMAD.WIDE R20, R9, 0x4, R18 ;  /* 0x0000000409147825 */ /* 0x002fc800078e0212 */
        /* <DEDUP_REMOVED lines=11> */
[----:B------:R-:W2:Y:S04]  /*0850*/  LDG.E R24, desc[UR6][R16.64+0xc] ;  /* 0x00000c0610187981 */ /* 0x000ea8000c1e1900 */
[----:B------:R-:W2:Y:S01]  /*0860*/  LDG.E R18, desc[UR6][R18.64] ;  /* 0x0000000612127981 */ /* 0x000ea2000c1e1900 */
[----:B------:R-:W-:Y:S01]  /*0870*/  IADD3 R7, PT, PT, R7, 0x4, RZ ;  /* 0x0000000407077810 */ /* 0x000fe20007ffe0ff */
[----:B--2---:R-:W-:-:S05]  /*0880*/  FFMA R21, R24, R18, R25 ;  /* 0x0000001218157223 */ /* 0x004fca0000000019 */
[----:B------:R0:W-:Y:S02]  /*0890*/  STG.E desc[UR6][R14.64], R21 ;  /* 0x000000150e007986 */ /* 0x0001e4000c101906 */
.L_x_8:
[----:B------:R-:W-:Y:S05]  /*08a0*/  @!P1 BRA `(.L_x_7) ;  /* 0x0000000000709947 */ /* 0x000fea0003800000 */
[----:B------:R-:W-:-:S13]  /*08b0*/  ISETP.NE.AND P0, PT, R4, 0x1, PT ;  /* 0x000000010400780c */ /* 0x000fda0003f05270 */
[----:B------:R-:W2:Y:S01]  /*08c0*/  @P0 LDC.64 R18, c[0x0][0x388] ;  /* 0x0000e200ff120b82 */ /* 0x000ea20000000a00 */
[----:B0-----:R-:W-:Y:S01]  /*08d0*/  @P0 IADD3 R11, PT, PT, R10, R7, RZ ;  /* 0x000000070a0b0210 */ /* 0x001fe20007ffe0ff */
[----:B------:R-:W-:-:S06]  /*08e0*/  @P0 IMAD R13, R7, R9, R12 ;  /* 0x00000009070d0224 */ /* 0x000fcc00078e020c */
[----:B------:R-:W0:Y:S01]  /*08f0*/  @P0 LDC.64 R16, c[0x0][0x390] ;  /* 0x0000e400ff100b82 */ /* 0x000e220000000a00 */
[----:B--2---:R-:W-:-:S05]  /*0900*/  @P0 IMAD.WIDE R18, R11, 0x4, R18 ;  /* 0x000000040b120825 */ /* 0x004fca00078e0212 */
[----:B------:R-:W2:Y:S01]  /*0910*/  @P0 LDG.E R20, desc[UR6][R18.64] ;  /* 0x0000000612140981 */ /* 0x000ea2000c1e1900 */
[----:B0-----:R-:W-:-:S05]  /*0920*/  @P0 IMAD.WIDE R16, R13, 0x4, R16 ;  /* 0x000000040d100825 */ /* 0x001fca00078e0210 */
[----:B------:R-:W2:Y:S01]  /*0930*/  @P0 LDG.E R11, desc[UR6][R16.64] ;  /* 0x00000006100b0981 */ /* 0x000ea2000c1e1900 */
[----:B------:R-:W-:Y:S01]  /*0940*/  @P0 IMAD.WIDE R22, R9, 0x4, R16 ;  /* 0x0000000409160825 */ /* 0x000fe200078e0210 */
[----:B------:R-:W-:-:S13]  /*0950*/  LOP3.LUT P1, RZ, R8, 0x1, RZ, 0xc0, !PT ;  /* 0x0000000108ff7812 */ /* 0x000fda000782c0ff */
[----:B-1----:R-:W0:Y:S08]  /*0960*/  @P1 LDC.64 R26, c[0x0][0x388] ;  /* 0x0000e200ff1a1b82 */ /* 0x002e300000000a00 */
[----:B------:R-:W1:Y:S01]  /*0970*/  @P1 LDC.64 R24, c[0x0][0x390] ;  /* 0x0000e400ff181b82 */ /* 0x000e620000000a00 */
[----:B--2--5:R-:W-:-:S05]  /*0980*/  @P0 FFMA R11, R20, R11, R21 ;  /* 0x0000000b140b0223 */ /* 0x024fca0000000015 */
[----:B------:R2:W-:Y:S04]  /*0990*/  @P0 STG.E desc[UR6][R14.64], R11 ;  /* 0x0000000b0e000986 */ /* 0x0005e8000c101906 */
[----:B------:R-:W3:Y:S04]  /*09a0*/  @P0 LDG.E R20, desc[UR6][R18.64+0x4] ;  /* 0x0000040612140981 */ /* 0x000ee8000c1e1900 */
[----:B------:R-:W3:Y:S01]  /*09b0*/  @P0 LDG.E R22, desc[UR6][R22.64] ;  /* 0x0000000616160981 */ /* 0x000ee2000c1e1900 */
[----:B------:R-:W-:-:S04]  /*09c0*/  @P0 IADD3 R7, PT, PT, R7, 0x2, RZ ;  /* 0x0000000207070810 */ /* 0x000fc80007ffe0ff */
[----:B------:R-:W-:Y:S01]  /*09d0*/  @P1 IADD3 R13, PT, PT, R10, R7, RZ ;  /* 0x000000070a0d1210 */ /* 0x000fe20007ffe0ff */
[----:B------:R-:W-:-:S04]  /*09e0*/  @P1 IMAD R9, R7, R9, R12 ;  /* 0x0000000907091224 */ /* 0x000fc800078e020c */
[----:B0-----:R-:W-:-:S04]  /*09f0*/  @P1 IMAD.WIDE R26, R13, 0x4, R26 ;  /* 0x000000040d1a1825 */ /* 0x001fc800078e021a */
[----:B-1----:R-:W-:-:S04]  /*0a00*/  @P1 IMAD.WIDE R24, R9, 0x4, R24 ;  /* 0x0000000409181825 */ /* 0x002fc800078e0218 */
[----:B---3--:R-:W-:-:S05]  /*0a10*/  @P0 FFMA R21, R20, R22, R11 ;  /* 0x0000001614150223 */ /* 0x008fca000000000b */
[----:B------:R2:W-:Y:S04]  /*0a20*/  @P0 STG.E desc[UR6][R14.64], R21 ;  /* 0x000000150e000986 */ /* 0x0005e8000c101906 */
[----:B------:R-:W3:Y:S04]  /*0a30*/  @P1 LDG.E R26, desc[UR6][R26.64] ;  /* 0x000000061a1a1981 */ /* 0x000ee8000c1e1900 */
[----:B------:R-:W3:Y:S02]  /*0a40*/  @P1 LDG.E R24, desc[UR6][R24.64] ;  /* 0x0000000618181981 */ /* 0x000ee4000c1e1900 */
[----:B---3--:R-:W-:-:S05]  /*0a50*/  @P1 FFMA R7, R26, R24, R21 ;  /* 0x000000181a071223 */ /* 0x008fca0000000015 */
[----:B------:R2:W-:Y:S02]  /*0a60*/  @P1 STG.E desc[UR6][R14.64], R7 ;  /* 0x000000070e001986 */ /* 0x0005e4000c101906 */
.L_x_7:
[----:B------:R-:W-:-:S04]  /*0a70*/  IADD3 R0, PT, PT, R5, R0, RZ ;  /* 0x0000000005007210 */ /* 0x000fc80007ffe0ff */
[----:B------:R-:W-:-:S13]  /*0a80*/  ISETP.GE.AND P0, PT, R0, UR4, PT ;  /* 0x0000000400007c0c */ /* 0x000fda000bf06270 */
[----:B------:R-:W-:Y:S05]  /*0a90*/  @!P0 BRA `(.L_x_9) ;  /* 0xfffffff400a88947 */ /* 0x000fea000383ffff */
[----:B------:R-:W-:Y:S05]  /*0aa0*/  EXIT ;  /* 0x000000000000794d */ /* 0x000fea0003800000 */
.L_x_10:
        /* <DEDUP_REMOVED lines=13> */
.L_x_13:


//--------------------- .text._Z16blank_warmingGPUv --------------------------
	.section	.text._Z16blank_warmingGPUv,"ax",@progbits
	.align	128
        .global         _Z16blank_warmingGPUv
        .type           _Z16blank_warmingGPUv,@function
        .size           _Z16blank_warmingGPUv,(.L_x_14 - _Z16blank_warmingGPUv)
        .other          _Z16blank_warmingGPUv,@"STO_CUDA_ENTRY STV_DEFAULT"
_Z16blank_warmingGPUv:
.text._Z16blank_warmingGPUv:
[----:B------:R-:W-:Y:S01]  /*0000*/  LDC R1, c[0x0][0x37c] ;  /* 0x0000df00ff017b82 */ /* 0x000fe20000000800 */
[----:B------:R-:W-:Y:S05]  /*0010*/  EXIT ;  /* 0x000000000000794d */ /* 0x000fea0003800000 */
.L_x_11:
        /* <DEDUP_REMOVED lines=14> */
.L_x_14:


//--------------------- .nv.shared.reserved.0     --------------------------
	.section	.nv.shared.reserved.0,"aw",@nobits
	.weak		__nv_reservedSMEM_offset_0_alias
	.size		__nv_reservedSMEM_offset_0_alias, 0, 64
	.other		__nv_reservedSMEM_offset_0_alias,@"STO_CUDA_RESERVED_SHARED STV_DEFAULT"
__nv_reservedSMEM_offset_0_alias:
	.zero		0
	.zero		64


//--------------------- .nv.constant0._Z15wmmaNaiveKernelP6__halfS0_S0_mmm --------------------------
	.section	.nv.constant0._Z15wmmaNaiveKernelP6__halfS0_S0_mmm,"a",@progbits
	.sectionflags	@""
	.align	4
.nv.constant0._Z15wmmaNaiveKernelP6__halfS0_S0_mmm:
	.zero		944


//--------------------- .nv.constant0._Z9mulKernelPfS_S_iii --------------------------
	.section	.nv.constant0._Z9mulKernelPfS_S_iii,"a",@progbits
	.sectionflags	@""
	.align	4
.nv.constant0._Z9mulKernelPfS_S_iii:
	.zero		932


//--------------------- .nv.constant0._Z16blank_warmingGPUv --------------------------
	.section	.nv.constant0._Z16blank_warmingGPUv,"a",@progbits
	.sectionflags	@""
	.align	4
.nv.constant0._Z16blank_warmingGPUv:
	.zero		896


//--------------------- SYMBOLS --------------------------

	.type		.nv.reservedSmem.offset0,@object
	.size		.nv.reservedSmem.offset0,0x4
